//
// Generated by NVIDIA NVVM Compiler
//
// Compiler Build ID: CL-36424714
// Cuda compilation tools, release 13.0, V13.0.88
// Based on NVVM 20.0.0
//

.version 9.0
.target sm_100
.address_size 64

	// .globl	_Z14recenterKernelPii
.const .align 4 .b8 c_dct_table[256];
// _ZZ9dctKernelPKiPfiE7s_block has been demoted
// _ZZ9dctKernelPKiPfiE6s_temp has been demoted

.visible .entry _Z14recenterKernelPii(
	.param .u64 .ptr .align 1 _Z14recenterKernelPii_param_0,
	.param .u32 _Z14recenterKernelPii_param_1
)
{
	.reg .pred 	%p<2>;
	.reg .b32 	%r<11>;
	.reg .b64 	%rd<5>;

	ld.param.u64 	%rd1, [_Z14recenterKernelPii_param_0];
	ld.param.u32 	%r2, [_Z14recenterKernelPii_param_1];
	mov.u32 	%r1, %ctaid.x;
	setp.ge.s32 	%p1, %r1, %r2;
	@%p1 bra 	$L__BB0_2;
	cvta.to.global.u64 	%rd2, %rd1;
	mov.u32 	%r3, %tid.y;
	mov.u32 	%r4, %tid.x;
	shl.b32 	%r5, %r1, 6;
	shl.b32 	%r6, %r3, 3;
	add.s32 	%r7, %r6, %r4;
	add.s32 	%r8, %r7, %r5;
	mul.wide.u32 	%rd3, %r8, 4;
	add.s64 	%rd4, %rd2, %rd3;
	ld.global.u32 	%r9, [%rd4];
	add.s32 	%r10, %r9, -128;
	st.global.u32 	[%rd4], %r10;
$L__BB0_2:
	ret;

}
	// .globl	_Z9dctKernelPKiPfi
.visible .entry _Z9dctKernelPKiPfi(
	.param .u64 .ptr .align 1 _Z9dctKernelPKiPfi_param_0,
	.param .u64 .ptr .align 1 _Z9dctKernelPKiPfi_param_1,
	.param .u32 _Z9dctKernelPKiPfi_param_2
)
{
	.reg .pred 	%p<2>;
	.reg .b32 	%r<18>;
	.reg .b32 	%f<57>;
	.reg .b64 	%rd<13>;
	// demoted variable
	.shared .align 4 .b8 _ZZ9dctKernelPKiPfiE7s_block[256];
	// demoted variable
	.shared .align 4 .b8 _ZZ9dctKernelPKiPfiE6s_temp[256];
	ld.param.u64 	%rd1, [_Z9dctKernelPKiPfi_param_0];
	ld.param.u64 	%rd2, [_Z9dctKernelPKiPfi_param_1];
	ld.param.u32 	%r2, [_Z9dctKernelPKiPfi_param_2];
	mov.u32 	%r1, %ctaid.x;
	setp.ge.s32 	%p1, %r1, %r2;
	@%p1 bra 	$L__BB1_2;
	mov.u32 	%r3, %tid.y;
	mov.u32 	%r4, %tid.x;
	cvta.to.global.u64 	%rd3, %rd2;
	cvta.to.global.u64 	%rd4, %rd1;
	shl.b32 	%r5, %r1, 6;
	shl.b32 	%r6, %r3, 3;
	add.s32 	%r7, %r6, %r4;
	add.s32 	%r8, %r7, %r5;
	mul.wide.u32 	%rd5, %r8, 4;
	add.s64 	%rd6, %rd4, %rd5;
	ld.global.u32 	%r9, [%rd6];
	cvt.rn.f32.s32 	%f1, %r9;
	shl.b32 	%r10, %r3, 5;
	mov.u32 	%r11, _ZZ9dctKernelPKiPfiE7s_block;
	add.s32 	%r12, %r11, %r10;
	shl.b32 	%r13, %r4, 2;
	add.s32 	%r14, %r12, %r13;
	st.shared.f32 	[%r14], %f1;
	bar.sync 	0;
	mul.wide.u32 	%rd7, %r4, 32;
	mov.u64 	%rd8, c_dct_table;
	add.s64 	%rd9, %rd8, %rd7;
	ld.shared.f32 	%f2, [%r12];
	ld.const.f32 	%f3, [%rd9];
	fma.rn.f32 	%f4, %f2, %f3, 0f00000000;
	ld.shared.f32 	%f5, [%r12+4];
	ld.const.f32 	%f6, [%rd9+4];
	fma.rn.f32 	%f7, %f5, %f6, %f4;
	ld.shared.f32 	%f8, [%r12+8];
	ld.const.f32 	%f9, [%rd9+8];
	fma.rn.f32 	%f10, %f8, %f9, %f7;
	ld.shared.f32 	%f11, [%r12+12];
	ld.const.f32 	%f12, [%rd9+12];
	fma.rn.f32 	%f13, %f11, %f12, %f10;
	ld.shared.f32 	%f14, [%r12+16];
	ld.const.f32 	%f15, [%rd9+16];
	fma.rn.f32 	%f16, %f14, %f15, %f13;
	ld.shared.f32 	%f17, [%r12+20];
	ld.const.f32 	%f18, [%rd9+20];
	fma.rn.f32 	%f19, %f17, %f18, %f16;
	ld.shared.f32 	%f20, [%r12+24];
	ld.const.f32 	%f21, [%rd9+24];
	fma.rn.f32 	%f22, %f20, %f21, %f19;
	ld.shared.f32 	%f23, [%r12+28];
	ld.const.f32 	%f24, [%rd9+28];
	fma.rn.f32 	%f25, %f23, %f24, %f22;
	mov.u32 	%r15, _ZZ9dctKernelPKiPfiE6s_temp;
	add.s32 	%r16, %r15, %r13;
	add.s32 	%r17, %r16, %r10;
	st.shared.f32 	[%r17], %f25;
	bar.sync 	0;
	mul.wide.u32 	%rd10, %r3, 32;
	add.s64 	%rd11, %rd8, %rd10;
	ld.shared.f32 	%f26, [%r16];
	ld.const.f32 	%f27, [%rd11];
	fma.rn.f32 	%f28, %f26, %f27, 0f00000000;
	ld.shared.f32 	%f29, [%r16+32];
	ld.const.f32 	%f30, [%rd11+4];
	fma.rn.f32 	%f31, %f29, %f30, %f28;
	ld.shared.f32 	%f32, [%r16+64];
	ld.const.f32 	%f33, [%rd11+8];
	fma.rn.f32 	%f34, %f32, %f33, %f31;
	ld.shared.f32 	%f35, [%r16+96];
	ld.const.f32 	%f36, [%rd11+12];
	fma.rn.f32 	%f37, %f35, %f36, %f34;
	ld.shared.f32 	%f38, [%r16+128];
	ld.const.f32 	%f39, [%rd11+16];
	fma.rn.f32 	%f40, %f38, %f39, %f37;
	ld.shared.f32 	%f41, [%r16+160];
	ld.const.f32 	%f42, [%rd11+20];
	fma.rn.f32 	%f43, %f41, %f42, %f40;
	ld.shared.f32 	%f44, [%r16+192];
	ld.const.f32 	%f45, [%rd11+24];
	fma.rn.f32 	%f46, %f44, %f45, %f43;
	ld.shared.f32 	%f47, [%r16+224];
	ld.const.f32 	%f48, [%rd11+28];
	fma.rn.f32 	%f49, %f47, %f48, %f46;
	mul.f32 	%f50, %f49, 0f42C80000;
	mul.f32 	%f51, %f50, 0f3E800000;
	mov.f32 	%f52, 0f3F000000;
	copysign.f32 	%f53, %f51, %f52;
	add.rz.f32 	%f54, %f51, %f53;
	cvt.rzi.f32.f32 	%f55, %f54;
	div.rn.f32 	%f56, %f55, 0f42C80000;
	add.s64 	%rd12, %rd3, %rd5;
	st.global.f32 	[%rd12], %f56;
$L__BB1_2:
	ret;

}
	// .globl	_Z14quantizeKernelPfPKii
.visible .entry _Z14quantizeKernelPfPKii(
	.param .u64 .ptr .align 1 _Z14quantizeKernelPfPKii_param_0,
	.param .u64 .ptr .align 1 _Z14quantizeKernelPfPKii_param_1,
	.param .u32 _Z14quantizeKernelPfPKii_param_2
)
{
	.reg .pred 	%p<3>;
	.reg .b32 	%r<8>;
	.reg .b32 	%f<8>;
	.reg .b64 	%rd<9>;

	ld.param.u64 	%rd2, [_Z14quantizeKernelPfPKii_param_0];
	ld.param.u64 	%rd3, [_Z14quantizeKernelPfPKii_param_1];
	ld.param.u32 	%r2, [_Z14quantizeKernelPfPKii_param_2];
	mov.u32 	%r1, %ctaid.x;
	setp.ge.s32 	%p1, %r1, %r2;
	@%p1 bra 	$L__BB2_3;
	cvta.to.global.u64 	%rd4, %rd2;
	cvta.to.global.u64 	%rd5, %rd3;
	mov.u32 	%r3, %tid.x;
	shl.b32 	%r4, %r1, 6;
	add.s32 	%r5, %r4, %r3;
	mul.wide.u32 	%rd6, %r5, 4;
	add.s64 	%rd1, %rd4, %rd6;
	ld.global.f32 	%f1, [%rd1];
	mul.wide.u32 	%rd7, %r3, 4;
	add.s64 	%rd8, %rd5, %rd7;
	ld.global.u32 	%r6, [%rd8];
	cvt.rn.f32.s32 	%f2, %r6;
	div.rn.f32 	%f3, %f1, %f2;
	mov.f32 	%f4, 0f3F000000;
	copysign.f32 	%f5, %f3, %f4;
	add.rz.f32 	%f6, %f3, %f5;
	cvt.rzi.f32.f32 	%f7, %f6;
	st.global.f32 	[%rd1], %f7;
	setp.neu.f32 	%p2, %f7, 0f00000000;
	@%p2 bra 	$L__BB2_3;
	mov.b32 	%r7, 0;
	st.global.u32 	[%rd1], %r7;
$L__BB2_3:
	ret;

}
	// .globl	_Z12zigzagKernelPKfPii
.visible .entry _Z12zigzagKernelPKfPii(
	.param .u64 .ptr .align 1 _Z12zigzagKernelPKfPii_param_0,
	.param .u64 .ptr .align 1 _Z12zigzagKernelPKfPii_param_1,
	.param .u32 _Z12zigzagKernelPKfPii_param_2
)
{
	.local .align 16 .b8 	__local_depot3[256];
	.reg .b64 	%SP;
	.reg .b64 	%SPL;
	.reg .pred 	%p<2>;
	.reg .b32 	%r<73>;
	.reg .b32 	%f<2>;
	.reg .b64 	%rd<13>;

	mov.u64 	%SPL, __local_depot3;
	ld.param.u64 	%rd2, [_Z12zigzagKernelPKfPii_param_0];
	ld.param.u64 	%rd3, [_Z12zigzagKernelPKfPii_param_1];
	ld.param.u32 	%r2, [_Z12zigzagKernelPKfPii_param_2];
	add.u64 	%rd1, %SPL, 0;
	mov.b32 	%r3, 16;
	mov.b32 	%r4, 8;
	mov.b32 	%r5, 1;
	mov.b32 	%r6, 0;
	st.local.v4.u32 	[%rd1], {%r6, %r5, %r4, %r3};
	mov.b32 	%r7, 10;
	mov.b32 	%r8, 3;
	mov.b32 	%r9, 2;
	mov.b32 	%r10, 9;
	st.local.v4.u32 	[%rd1+16], {%r10, %r9, %r8, %r7};
	mov.b32 	%r11, 25;
	mov.b32 	%r12, 32;
	mov.b32 	%r13, 24;
	mov.b32 	%r14, 17;
	st.local.v4.u32 	[%rd1+32], {%r14, %r13, %r12, %r11};
	mov.b32 	%r15, 5;
	mov.b32 	%r16, 4;
	mov.b32 	%r17, 11;
	mov.b32 	%r18, 18;
	st.local.v4.u32 	[%rd1+48], {%r18, %r17, %r16, %r15};
	mov.b32 	%r19, 33;
	mov.b32 	%r20, 26;
	mov.b32 	%r21, 19;
	mov.b32 	%r22, 12;
	st.local.v4.u32 	[%rd1+64], {%r22, %r21, %r20, %r19};
	mov.b32 	%r23, 34;
	mov.b32 	%r24, 41;
	mov.b32 	%r25, 48;
	mov.b32 	%r26, 40;
	st.local.v4.u32 	[%rd1+80], {%r26, %r25, %r24, %r23};
	mov.b32 	%r27, 6;
	mov.b32 	%r28, 13;
	mov.b32 	%r29, 20;
	mov.b32 	%r30, 27;
	st.local.v4.u32 	[%rd1+96], {%r30, %r29, %r28, %r27};
	mov.b32 	%r31, 28;
	mov.b32 	%r32, 21;
	mov.b32 	%r33, 14;
	mov.b32 	%r34, 7;
	st.local.v4.u32 	[%rd1+112], {%r34, %r33, %r32, %r31};
	mov.b32 	%r35, 56;
	mov.b32 	%r36, 49;
	mov.b32 	%r37, 42;
	mov.b32 	%r38, 35;
	st.local.v4.u32 	[%rd1+128], {%r38, %r37, %r36, %r35};
	mov.b32 	%r39, 36;
	mov.b32 	%r40, 43;
	mov.b32 	%r41, 50;
	mov.b32 	%r42, 57;
	st.local.v4.u32 	[%rd1+144], {%r42, %r41, %r40, %r39};
	mov.b32 	%r43, 23;
	mov.b32 	%r44, 15;
	mov.b32 	%r45, 22;
	mov.b32 	%r46, 29;
	st.local.v4.u32 	[%rd1+160], {%r46, %r45, %r44, %r43};
	mov.b32 	%r47, 51;
	mov.b32 	%r48, 44;
	mov.b32 	%r49, 37;
	mov.b32 	%r50, 30;
	st.local.v4.u32 	[%rd1+176], {%r50, %r49, %r48, %r47};
	mov.b32 	%r51, 45;
	mov.b32 	%r52, 52;
	mov.b32 	%r53, 59;
	mov.b32 	%r54, 58;
	st.local.v4.u32 	[%rd1+192], {%r54, %r53, %r52, %r51};
	mov.b32 	%r55, 46;
	mov.b32 	%r56, 39;
	mov.b32 	%r57, 31;
	mov.b32 	%r58, 38;
	st.local.v4.u32 	[%rd1+208], {%r58, %r57, %r56, %r55};
	mov.b32 	%r59, 54;
	mov.b32 	%r60, 61;
	mov.b32 	%r61, 60;
	mov.b32 	%r62, 53;
	st.local.v4.u32 	[%rd1+224], {%r62, %r61, %r60, %r59};
	mov.b32 	%r63, 63;
	mov.b32 	%r64, 62;
	mov.b32 	%r65, 55;
	mov.b32 	%r66, 47;
	st.local.v4.u32 	[%rd1+240], {%r66, %r65, %r64, %r63};
	mov.u32 	%r1, %ctaid.x;
	setp.ge.s32 	%p1, %r1, %r2;
	@%p1 bra 	$L__BB3_2;
	cvta.to.global.u64 	%rd5, %rd2;
	cvta.to.global.u64 	%rd6, %rd3;
	mov.u32 	%r67, %tid.x;
	shl.b32 	%r68, %r1, 6;
	add.s32 	%r69, %r68, %r67;
	mul.wide.u32 	%rd7, %r67, 4;
	add.s64 	%rd8, %rd1, %rd7;
	ld.local.u32 	%r70, [%rd8];
	add.s32 	%r71, %r68, %r70;
	mul.wide.s32 	%rd9, %r71, 4;
	add.s64 	%rd10, %rd5, %rd9;
	ld.global.f32 	%f1, [%rd10];
	cvt.rzi.s32.f32 	%r72, %f1;
	mul.wide.u32 	%rd11, %r69, 4;
	add.s64 	%rd12, %rd6, %rd11;
	st.global.u32 	[%rd12], %r72;
$L__BB3_2:
	ret;

}
	// .globl	_Z21runLengthEncodeKernelPKiPiS1_i
.visible .entry _Z21runLengthEncodeKernelPKiPiS1_i(
	.param .u64 .ptr .align 1 _Z21runLengthEncodeKernelPKiPiS1_i_param_0,
	.param .u64 .ptr .align 1 _Z21runLengthEncodeKernelPKiPiS1_i_param_1,
	.param .u64 .ptr .align 1 _Z21runLengthEncodeKernelPKiPiS1_i_param_2,
	.param .u32 _Z21runLengthEncodeKernelPKiPiS1_i_param_3
)
{
	.reg .pred 	%p<7>;
	.reg .b32 	%r<61>;
	.reg .b64 	%rd<27>;

	ld.param.u64 	%rd5, [_Z21runLengthEncodeKernelPKiPiS1_i_param_0];
	ld.param.u64 	%rd6, [_Z21runLengthEncodeKernelPKiPiS1_i_param_1];
	ld.param.u64 	%rd7, [_Z21runLengthEncodeKernelPKiPiS1_i_param_2];
	ld.param.u32 	%r32, [_Z21runLengthEncodeKernelPKiPiS1_i_param_3];
	mov.u32 	%r1, %ctaid.x;
	setp.ge.s32 	%p1, %r1, %r32;
	@%p1 bra 	$L__BB4_17;
	cvta.to.global.u64 	%rd8, %rd5;
	cvta.to.global.u64 	%rd9, %rd6;
	shl.b32 	%r34, %r1, 6;
	mul.wide.u32 	%rd10, %r34, 4;
	add.s64 	%rd11, %rd8, %rd10;
	shl.b32 	%r35, %r1, 7;
	mul.wide.u32 	%rd12, %r35, 4;
	add.s64 	%rd1, %rd9, %rd12;
	ld.global.u32 	%r47, [%rd11];
	add.s64 	%rd26, %rd11, 16;
	mov.b32 	%r45, 0;
	mov.u32 	%r46, %r45;
	mov.u32 	%r48, %r45;
$L__BB4_2:
	ld.global.u32 	%r36, [%rd26+-12];
	setp.ne.s32 	%p2, %r36, %r47;
	@%p2 bra 	$L__BB4_4;
	add.s32 	%r51, %r46, 1;
	bra.uni 	$L__BB4_5;
$L__BB4_4:
	mul.wide.s32 	%rd13, %r48, 4;
	add.s64 	%rd14, %rd1, %rd13;
	st.global.u32 	[%rd14], %r47;
	add.s32 	%r48, %r48, 2;
	st.global.u32 	[%rd14+4], %r46;
	ld.global.u32 	%r47, [%rd26+-12];
	mov.b32 	%r51, 1;
$L__BB4_5:
	ld.global.u32 	%r38, [%rd26+-8];
	setp.eq.s32 	%p3, %r38, %r47;
	@%p3 bra 	$L__BB4_7;
	mul.wide.s32 	%rd15, %r48, 4;
	add.s64 	%rd16, %rd1, %rd15;
	st.global.u32 	[%rd16], %r47;
	add.s32 	%r48, %r48, 2;
	st.global.u32 	[%rd16+4], %r51;
	ld.global.u32 	%r47, [%rd26+-8];
	mov.b32 	%r54, 1;
	bra.uni 	$L__BB4_8;
$L__BB4_7:
	add.s32 	%r54, %r51, 1;
$L__BB4_8:
	ld.global.u32 	%r40, [%rd26+-4];
	setp.eq.s32 	%p4, %r40, %r47;
	@%p4 bra 	$L__BB4_10;
	mul.wide.s32 	%rd17, %r48, 4;
	add.s64 	%rd18, %rd1, %rd17;
	st.global.u32 	[%rd18], %r47;
	add.s32 	%r48, %r48, 2;
	st.global.u32 	[%rd18+4], %r54;
	ld.global.u32 	%r47, [%rd26+-4];
	mov.b32 	%r24, 1;
	bra.uni 	$L__BB4_11;
$L__BB4_10:
	add.s32 	%r24, %r54, 1;
$L__BB4_11:
	setp.eq.s32 	%p5, %r45, 60;
	@%p5 bra 	$L__BB4_16;
	ld.global.u32 	%r42, [%rd26];
	setp.eq.s32 	%p6, %r42, %r47;
	@%p6 bra 	$L__BB4_14;
	mul.wide.s32 	%rd19, %r48, 4;
	add.s64 	%rd20, %rd1, %rd19;
	st.global.u32 	[%rd20], %r47;
	add.s32 	%r48, %r48, 2;
	st.global.u32 	[%rd20+4], %r24;
	ld.global.u32 	%r47, [%rd26];
	mov.b32 	%r46, 1;
	bra.uni 	$L__BB4_15;
$L__BB4_14:
	add.s32 	%r46, %r24, 1;
$L__BB4_15:
	add.s32 	%r45, %r45, 4;
	add.s64 	%rd26, %rd26, 16;
	bra.uni 	$L__BB4_2;
$L__BB4_16:
	mul.wide.s32 	%rd21, %r48, 4;
	add.s64 	%rd22, %rd1, %rd21;
	st.global.u32 	[%rd22], %r47;
	add.s32 	%r44, %r48, 2;
	st.global.u32 	[%rd22+4], %r24;
	cvta.to.global.u64 	%rd23, %rd7;
	mul.wide.u32 	%rd24, %r1, 4;
	add.s64 	%rd25, %rd23, %rd24;
	st.global.u32 	[%rd25], %r44;
$L__BB4_17:
	ret;

}


// ===== COMPILED SASS (sm_100) =====

	.target	sm_100

	.elftype	@"ET_EXEC"


//--------------------- .note.nv.tkinfo           --------------------------
	.section	.note.nv.tkinfo,"",@"SHT_NOTE"
	.sectionflags	@"SHF_NOTE_NV_TKINFO"
	.tkinfo
        /*0018*/ 	.word	0x00000002
        /*0030*/ 	.string	""
        /*0030*/ 	.string	"ptxas"
        /*0030*/ 	.string	"Cuda compilation tools, release 13.0, V13.0.88"
        /*0030*/ 	.string	"Build cuda_13.0.r13.0/compiler.36424714_0"
        /*0030*/ 	.string	"-arch sm_100 -m 64 "



//--------------------- .note.nv.cuinfo           --------------------------
	.section	.note.nv.cuinfo,"",@"SHT_NOTE"
	.sectionflags	@"SHF_NOTE_NV_CUINFO"
        /*0018*/ 	.short	0x0002
        /*001a*/ 	.short	0x0064
        /*001c*/ 	.short	0x0082
	.zero		2


//--------------------- .nv.info                  --------------------------
	.section	.nv.info,"",@"SHT_CUDA_INFO"
	.align	4


	//----- nvinfo : EIATTR_REGCOUNT
	.align		4
        /*0000*/ 	.byte	0x04, 0x2f
        /*0002*/ 	.short	(.L_2 - .L_1)
	.align		4
.L_1:
        /*0004*/ 	.word	index@(_Z14recenterKernelPii)
        /*0008*/ 	.word	0x0000000a


	//----- nvinfo : EIATTR_FRAME_SIZE
	.align		4
.L_2:
        /*000c*/ 	.byte	0x04, 0x11
        /*000e*/ 	.short	(.L_4 - .L_3)
	.align		4
.L_3:
        /*0010*/ 	.word	index@(_Z14recenterKernelPii)
        /*0014*/ 	.word	0x00000000


	//----- nvinfo : EIATTR_REGCOUNT
	.align		4
.L_4:
        /*0018*/ 	.byte	0x04, 0x2f
        /*001a*/ 	.short	(.L_6 - .L_5)
	.align		4
.L_5:
        /*001c*/ 	.word	index@(_Z9dctKernelPKiPfi)
        /*0020*/ 	.word	0x0000001a


	//----- nvinfo : EIATTR_FRAME_SIZE
	.align		4
.L_6:
        /*0024*/ 	.byte	0x04, 0x11
        /*0026*/ 	.short	(.L_8 - .L_7)
	.align		4
.L_7:
        /*0028*/ 	.word	index@($__internal_1_$__cuda_sm3x_div_rn_noftz_f32_slowpath)
        /*002c*/ 	.word	0x00000000


	//----- nvinfo : EIATTR_FRAME_SIZE
	.align		4
.L_8:
        /*0030*/ 	.byte	0x04, 0x11
        /*0032*/ 	.short	(.L_10 - .L_9)
	.align		4
.L_9:
        /*0034*/ 	.word	index@(_Z9dctKernelPKiPfi)
        /*0038*/ 	.word	0x00000000


	//----- nvinfo : EIATTR_REGCOUNT
	.align		4
.L_10:
        /*003c*/ 	.byte	0x04, 0x2f
        /*003e*/ 	.short	(.L_12 - .L_11)
	.align		4
.L_11:
        /*0040*/ 	.word	index@(_Z14quantizeKernelPfPKii)
        /*0044*/ 	.word	0x00000010


	//----- nvinfo : EIATTR_FRAME_SIZE
	.align		4
.L_12:
        /*0048*/ 	.byte	0x04, 0x11
        /*004a*/ 	.short	(.L_14 - .L_13)
	.align		4
.L_13:
        /*004c*/ 	.word	index@($__internal_0_$__cuda_sm3x_div_rn_noftz_f32_slowpath)
        /*0050*/ 	.word	0x00000000


	//----- nvinfo : EIATTR_FRAME_SIZE
	.align		4
.L_14:
        /*0054*/ 	.byte	0x04, 0x11
        /*0056*/ 	.short	(.L_16 - .L_15)
	.align		4
.L_15:
        /*0058*/ 	.word	index@(_Z14quantizeKernelPfPKii)
        /*005c*/ 	.word	0x00000000


	//----- nvinfo : EIATTR_REGCOUNT
	.align		4
.L_16:
        /*0060*/ 	.byte	0x04, 0x2f
        /*0062*/ 	.short	(.L_18 - .L_17)
	.align		4
.L_17:
        /*0064*/ 	.word	index@(_Z12zigzagKernelPKfPii)
        /*0068*/ 	.word	0x0000001a


	//----- nvinfo : EIATTR_FRAME_SIZE
	.align		4
.L_18:
        /*006c*/ 	.byte	0x04, 0x11
        /*006e*/ 	.short	(.L_20 - .L_19)
	.align		4
.L_19:
        /*0070*/ 	.word	index@(_Z12zigzagKernelPKfPii)
        /*0074*/ 	.word	0x00000100


	//----- nvinfo : EIATTR_REGCOUNT
	.align		4
.L_20:
        /*0078*/ 	.byte	0x04, 0x2f
        /*007a*/ 	.short	(.L_22 - .L_21)
	.align		4
.L_21:
        /*007c*/ 	.word	index@(_Z21runLengthEncodeKernelPKiPiS1_i)
        /*0080*/ 	.word	0x00000012


	//----- nvinfo : EIATTR_FRAME_SIZE
	.align		4
.L_22:
        /*0084*/ 	.byte	0x04, 0x11
        /*0086*/ 	.short	(.L_24 - .L_23)
	.align		4
.L_23:
        /*0088*/ 	.word	index@(_Z21runLengthEncodeKernelPKiPiS1_i)
        /*008c*/ 	.word	0x00000000


	//----- nvinfo : EIATTR_MIN_STACK_SIZE
	.align		4
.L_24:
        /*0090*/ 	.byte	0x04, 0x12
        /*0092*/ 	.short	(.L_26 - .L_25)
	.align		4
.L_25:
        /*0094*/ 	.word	index@(_Z21runLengthEncodeKernelPKiPiS1_i)
        /*0098*/ 	.word	0x00000000


	//----- nvinfo : EIATTR_MIN_STACK_SIZE
	.align		4
.L_26:
        /*009c*/ 	.byte	0x04, 0x12
        /*009e*/ 	.short	(.L_28 - .L_27)
	.align		4
.L_27:
        /*00a0*/ 	.word	index@(_Z12zigzagKernelPKfPii)
        /*00a4*/ 	.word	0x00000100


	//----- nvinfo : EIATTR_MIN_STACK_SIZE
	.align		4
.L_28:
        /*00a8*/ 	.byte	0x04, 0x12
        /*00aa*/ 	.short	(.L_30 - .L_29)
	.align		4
.L_29:
        /*00ac*/ 	.word	index@(_Z14quantizeKernelPfPKii)
        /*00b0*/ 	.word	0x00000000


	//----- nvinfo : EIATTR_MIN_STACK_SIZE
	.align		4
.L_30:
        /*00b4*/ 	.byte	0x04, 0x12
        /*00b6*/ 	.short	(.L_32 - .L_31)
	.align		4
.L_31:
        /*00b8*/ 	.word	index@(_Z9dctKernelPKiPfi)
        /*00bc*/ 	.word	0x00000000


	//----- nvinfo : EIATTR_MIN_STACK_SIZE
	.align		4
.L_32:
        /*00c0*/ 	.byte	0x04, 0x12
        /*00c2*/ 	.short	(.L_34 - .L_33)
	.align		4
.L_33:
        /*00c4*/ 	.word	index@(_Z14recenterKernelPii)
        /*00c8*/ 	.word	0x00000000
.L_34:


//--------------------- .nv.compat                --------------------------
	.section	.nv.compat,"",@"SHT_CUDA_COMPAT_INFO"
	.align	4
        /*0000*/ 	.byte	0x02, 0x09, 0x00, 0x00, 0x02, 0x02, 0x01, 0x00, 0x02, 0x05, 0x05, 0x00, 0x03, 0x07, 0x01, 0x01
        /*0010*/ 	.byte	0x02, 0x03, 0x00, 0x00, 0x02, 0x06, 0x01, 0x00, 0x04, 0x0b, 0x08, 0x00, 0x01, 0x00, 0x00, 0x00
        /*0020*/ 	.byte	0x00, 0x00, 0x00, 0x00


//--------------------- .nv.info._Z21runLengthEncodeKernelPKiPiS1_i --------------------------
	.section	.nv.info._Z21runLengthEncodeKernelPKiPiS1_i,"",@"SHT_CUDA_INFO"
	.sectionflags	@""
	.align	4


	//----- nvinfo : EIATTR_CUDA_API_VERSION
	.align		4
        /*0000*/ 	.byte	0x04, 0x37
        /*0002*/ 	.short	(.L_36 - .L_35)
.L_35:
        /*0004*/ 	.word	0x00000082


	//----- nvinfo : EIATTR_KPARAM_INFO
	.align		4
.L_36:
        /*0008*/ 	.byte	0x04, 0x17
        /*000a*/ 	.short	(.L_38 - .L_37)
.L_37:
        /*000c*/ 	.word	0x00000000
        /*0010*/ 	.short	0x0003
        /*0012*/ 	.short	0x0018
        /*0014*/ 	.byte	0x00, 0xf0, 0x11, 0x00


	//----- nvinfo : EIATTR_KPARAM_INFO
	.align		4
.L_38:
        /*0018*/ 	.byte	0x04, 0x17
        /*001a*/ 	.short	(.L_40 - .L_39)
.L_39:
        /*001c*/ 	.word	0x00000000
        /*0020*/ 	.short	0x0002
        /*0022*/ 	.short	0x0010
        /*0024*/ 	.byte	0x00, 0xf5, 0x21, 0x00


	//----- nvinfo : EIATTR_KPARAM_INFO
	.align		4
.L_40:
        /*0028*/ 	.byte	0x04, 0x17
        /*002a*/ 	.short	(.L_42 - .L_41)
.L_41:
        /*002c*/ 	.word	0x00000000
        /*0030*/ 	.short	0x0001
        /*0032*/ 	.short	0x0008
        /*0034*/ 	.byte	0x00, 0xf5, 0x21, 0x00


	//----- nvinfo : EIATTR_KPARAM_INFO
	.align		4
.L_42:
        /*0038*/ 	.byte	0x04, 0x17
        /*003a*/ 	.short	(.L_44 - .L_43)
.L_43:
        /*003c*/ 	.word	0x00000000
        /*0040*/ 	.short	0x0000
        /*0042*/ 	.short	0x0000
        /*0044*/ 	.byte	0x00, 0xf5, 0x21, 0x00


	//----- nvinfo : EIATTR_SPARSE_MMA_MASK
	.align		4
.L_44:
        /*0048*/ 	.byte	0x03, 0x50
        /*004a*/ 	.short	0x0000


	//----- nvinfo : EIATTR_MAXREG_COUNT
	.align		4
        /*004c*/ 	.byte	0x03, 0x1b
        /*004e*/ 	.short	0x00ff


	//----- nvinfo : EIATTR_MERCURY_ISA_VERSION
	.align		4
        /*0050*/ 	.byte	0x03, 0x5f
        /*0052*/ 	.short	0x0101


	//----- nvinfo : EIATTR_VRC_CTA_INIT_COUNT
	.align		4
        /*0054*/ 	.byte	0x02, 0x4a
	.zero		1
	.zero		1


	//----- nvinfo : EIATTR_EXIT_INSTR_OFFSETS
	.align		4
        /*0058*/ 	.byte	0x04, 0x1c
        /*005a*/ 	.short	(.L_46 - .L_45)


	//   ....[0]....
.L_45:
        /*005c*/ 	.word	0x00000040


	//   ....[1]....
        /*0060*/ 	.word	0x00000470


	//----- nvinfo : EIATTR_CBANK_PARAM_SIZE
	.align		4
.L_46:
        /*0064*/ 	.byte	0x03, 0x19
        /*0066*/ 	.short	0x001c


	//----- nvinfo : EIATTR_PARAM_CBANK
	.align		4
        /*0068*/ 	.byte	0x04, 0x0a
        /*006a*/ 	.short	(.L_48 - .L_47)
	.align		4
.L_47:
        /*006c*/ 	.word	index@(.nv.constant0._Z21runLengthEncodeKernelPKiPiS1_i)
        /*0070*/ 	.short	0x0380
        /*0072*/ 	.short	0x001c


	//----- nvinfo : EIATTR_SW_WAR
	.align		4
.L_48:
        /*0074*/ 	.byte	0x04, 0x36
        /*0076*/ 	.short	(.L_50 - .L_49)
.L_49:
        /*0078*/ 	.word	0x00000008
.L_50:


//--------------------- .nv.info._Z12zigzagKernelPKfPii --------------------------
	.section	.nv.info._Z12zigzagKernelPKfPii,"",@"SHT_CUDA_INFO"
	.sectionflags	@""
	.align	4


	//----- nvinfo : EIATTR_CUDA_API_VERSION
	.align		4
        /*0000*/ 	.byte	0x04, 0x37
        /*0002*/ 	.short	(.L_52 - .L_51)
.L_51:
        /*0004*/ 	.word	0x00000082


	//----- nvinfo : EIATTR_KPARAM_INFO
	.align		4
.L_52:
        /*0008*/ 	.byte	0x04, 0x17
        /*000a*/ 	.short	(.L_54 - .L_53)
.L_53:
        /*000c*/ 	.word	0x00000000
        /*0010*/ 	.short	0x0002
        /*0012*/ 	.short	0x0010
        /*0014*/ 	.byte	0x00, 0xf0, 0x11, 0x00


	//----- nvinfo : EIATTR_KPARAM_INFO
	.align		4
.L_54:
        /*0018*/ 	.byte	0x04, 0x17
        /*001a*/ 	.short	(.L_56 - .L_55)
.L_55:
        /*001c*/ 	.word	0x00000000
        /*0020*/ 	.short	0x0001
        /*0022*/ 	.short	0x0008
        /*0024*/ 	.byte	0x00, 0xf5, 0x21, 0x00


	//----- nvinfo : EIATTR_KPARAM_INFO
	.align		4
.L_56:
        /*0028*/ 	.byte	0x04, 0x17
        /*002a*/ 	.short	(.L_58 - .L_57)
.L_57:
        /*002c*/ 	.word	0x00000000
        /*0030*/ 	.short	0x0000
        /*0032*/ 	.short	0x0000
        /*0034*/ 	.byte	0x00, 0xf5, 0x21, 0x00


	//----- nvinfo : EIATTR_SPARSE_MMA_MASK
	.align		4
.L_58:
        /*0038*/ 	.byte	0x03, 0x50
        /*003a*/ 	.short	0x0000


	//----- nvinfo : EIATTR_MAXREG_COUNT
	.align		4
        /*003c*/ 	.byte	0x03, 0x1b
        /*003e*/ 	.short	0x00ff


	//----- nvinfo : EIATTR_MERCURY_ISA_VERSION
	.align		4
        /*0040*/ 	.byte	0x03, 0x5f
        /*0042*/ 	.short	0x0101


	//----- nvinfo : EIATTR_VRC_CTA_INIT_COUNT
	.align		4
        /*0044*/ 	.byte	0x02, 0x4a
	.zero		1
	.zero		1


	//----- nvinfo : EIATTR_EXIT_INSTR_OFFSETS
	.align		4
        /*0048*/ 	.byte	0x04, 0x1c
        /*004a*/ 	.short	(.L_60 - .L_59)


	//   ....[0]....
.L_59:
        /*004c*/ 	.word	0x00000550


	//   ....[1]....
        /*0050*/ 	.word	0x00000630


	//----- nvinfo : EIATTR_CBANK_PARAM_SIZE
	.align		4
.L_60:
        /*0054*/ 	.byte	0x03, 0x19
        /*0056*/ 	.short	0x0014


	//----- nvinfo : EIATTR_PARAM_CBANK
	.align		4
        /*0058*/ 	.byte	0x04, 0x0a
        /*005a*/ 	.short	(.L_62 - .L_61)
	.align		4
.L_61:
        /*005c*/ 	.word	index@(.nv.constant0._Z12zigzagKernelPKfPii)
        /*0060*/ 	.short	0x0380
        /*0062*/ 	.short	0x0014


	//----- nvinfo : EIATTR_SW_WAR
	.align		4
.L_62:
        /*0064*/ 	.byte	0x04, 0x36
        /*0066*/ 	.short	(.L_64 - .L_63)
.L_63:
        /*0068*/ 	.word	0x00000008
.L_64:


//--------------------- .nv.info._Z14quantizeKernelPfPKii --------------------------
	.section	.nv.info._Z14quantizeKernelPfPKii,"",@"SHT_CUDA_INFO"
	.sectionflags	@""
	.align	4


	//----- nvinfo : EIATTR_CUDA_API_VERSION
	.align		4
        /*0000*/ 	.byte	0x04, 0x37
        /*0002*/ 	.short	(.L_66 - .L_65)
.L_65:
        /*0004*/ 	.word	0x00000082


	//----- nvinfo : EIATTR_KPARAM_INFO
	.align		4
.L_66:
        /*0008*/ 	.byte	0x04, 0x17
        /*000a*/ 	.short	(.L_68 - .L_67)
.L_67:
        /*000c*/ 	.word	0x00000000
        /*0010*/ 	.short	0x0002
        /*0012*/ 	.short	0x0010
        /*0014*/ 	.byte	0x00, 0xf0, 0x11, 0x00


	//----- nvinfo : EIATTR_KPARAM_INFO
	.align		4
.L_68:
        /*0018*/ 	.byte	0x04, 0x17
        /*001a*/ 	.short	(.L_70 - .L_69)
.L_69:
        /*001c*/ 	.word	0x00000000
        /*0020*/ 	.short	0x0001
        /*0022*/ 	.short	0x0008
        /*0024*/ 	.byte	0x00, 0xf5, 0x21, 0x00


	//----- nvinfo : EIATTR_KPARAM_INFO
	.align		4
.L_70:
        /*0028*/ 	.byte	0x04, 0x17
        /*002a*/ 	.short	(.L_72 - .L_71)
.L_71:
        /*002c*/ 	.word	0x00000000
        /*0030*/ 	.short	0x0000
        /*0032*/ 	.short	0x0000
        /*0034*/ 	.byte	0x00, 0xf5, 0x21, 0x00


	//----- nvinfo : EIATTR_SPARSE_MMA_MASK
	.align		4
.L_72:
        /*0038*/ 	.byte	0x03, 0x50
        /*003a*/ 	.short	0x0000


	//----- nvinfo : EIATTR_MAXREG_COUNT
	.align		4
        /*003c*/ 	.byte	0x03, 0x1b
        /*003e*/ 	.short	0x00ff


	//----- nvinfo : EIATTR_MERCURY_ISA_VERSION
	.align		4
        /*0040*/ 	.byte	0x03, 0x5f
        /*0042*/ 	.short	0x0101


	//----- nvinfo : EIATTR_VRC_CTA_INIT_COUNT
	.align		4
        /*0044*/ 	.byte	0x02, 0x4a
	.zero		1
	.zero		1


	//----- nvinfo : EIATTR_EXIT_INSTR_OFFSETS
	.align		4
        /*0048*/ 	.byte	0x04, 0x1c
        /*004a*/ 	.short	(.L_74 - .L_73)


	//   ....[0]....
.L_73:
        /*004c*/ 	.word	0x00000040


	//   ....[1]....
        /*0050*/ 	.word	0x00000220


	//   ....[2]....
        /*0054*/ 	.word	0x00000240


	//----- nvinfo : EIATTR_CRS_STACK_SIZE
	.align		4
.L_74:
        /*0058*/ 	.byte	0x04, 0x1e
        /*005a*/ 	.short	(.L_76 - .L_75)
.L_75:
        /*005c*/ 	.word	0x00000000


	//----- nvinfo : EIATTR_CBANK_PARAM_SIZE
	.align		4
.L_76:
        /*0060*/ 	.byte	0x03, 0x19
        /*0062*/ 	.short	0x0014


	//----- nvinfo : EIATTR_PARAM_CBANK
	.align		4
        /*0064*/ 	.byte	0x04, 0x0a
        /*0066*/ 	.short	(.L_78 - .L_77)
	.align		4
.L_77:
        /*0068*/ 	.word	index@(.nv.constant0._Z14quantizeKernelPfPKii)
        /*006c*/ 	.short	0x0380
        /*006e*/ 	.short	0x0014


	//----- nvinfo : EIATTR_SW_WAR
	.align		4
.L_78:
        /*0070*/ 	.byte	0x04, 0x36
        /*0072*/ 	.short	(.L_80 - .L_79)
.L_79:
        /*0074*/ 	.word	0x00000008
.L_80:


//--------------------- .nv.info._Z9dctKernelPKiPfi --------------------------
	.section	.nv.info._Z9dctKernelPKiPfi,"",@"SHT_CUDA_INFO"
	.sectionflags	@""
	.align	4


	//----- nvinfo : EIATTR_CUDA_API_VERSION
	.align		4
        /*0000*/ 	.byte	0x04, 0x37
        /*0002*/ 	.short	(.L_82 - .L_81)
.L_81:
        /*0004*/ 	.word	0x00000082


	//----- nvinfo : EIATTR_KPARAM_INFO
	.align		4
.L_82:
        /*0008*/ 	.byte	0x04, 0x17
        /*000a*/ 	.short	(.L_84 - .L_83)
.L_83:
        /*000c*/ 	.word	0x00000000
        /*0010*/ 	.short	0x0002
        /*0012*/ 	.short	0x0010
        /*0014*/ 	.byte	0x00, 0xf0, 0x11, 0x00


	//----- nvinfo : EIATTR_KPARAM_INFO
	.align		4
.L_84:
        /*0018*/ 	.byte	0x04, 0x17
        /*001a*/ 	.short	(.L_86 - .L_85)
.L_85:
        /*001c*/ 	.word	0x00000000
        /*0020*/ 	.short	0x0001
        /*0022*/ 	.short	0x0008
        /*0024*/ 	.byte	0x00, 0xf5, 0x21, 0x00


	//----- nvinfo : EIATTR_KPARAM_INFO
	.align		4
.L_86:
        /*0028*/ 	.byte	0x04, 0x17
        /*002a*/ 	.short	(.L_88 - .L_87)
.L_87:
        /*002c*/ 	.word	0x00000000
        /*0030*/ 	.short	0x0000
        /*0032*/ 	.short	0x0000
        /*0034*/ 	.byte	0x00, 0xf5, 0x21, 0x00


	//----- nvinfo : EIATTR_SPARSE_MMA_MASK
	.align		4
.L_88:
        /*0038*/ 	.byte	0x03, 0x50
        /*003a*/ 	.short	0x0000


	//----- nvinfo : EIATTR_MAXREG_COUNT
	.align		4
        /*003c*/ 	.byte	0x03, 0x1b
        /*003e*/ 	.short	0x00ff


	//----- nvinfo : EIATTR_NUM_BARRIERS
	.align		4
        /*0040*/ 	.byte	0x02, 0x4c
        /*0042*/ 	.byte	0x01
	.zero		1


	//----- nvinfo : EIATTR_MERCURY_ISA_VERSION
	.align		4
        /*0044*/ 	.byte	0x03, 0x5f
        /*0046*/ 	.short	0x0101


	//----- nvinfo : EIATTR_VRC_CTA_INIT_COUNT
	.align		4
        /*0048*/ 	.byte	0x02, 0x4a
	.zero		1
	.zero		1


	//----- nvinfo : EIATTR_EXIT_INSTR_OFFSETS
	.align		4
        /*004c*/ 	.byte	0x04, 0x1c
        /*004e*/ 	.short	(.L_90 - .L_89)


	//   ....[0]....
.L_89:
        /*0050*/ 	.word	0x00000040


	//   ....[1]....
        /*0054*/ 	.word	0x00000540


	//----- nvinfo : EIATTR_CRS_STACK_SIZE
	.align		4
.L_90:
        /*0058*/ 	.byte	0x04, 0x1e
        /*005a*/ 	.short	(.L_92 - .L_91)
.L_91:
        /*005c*/ 	.word	0x00000000


	//----- nvinfo : EIATTR_CBANK_PARAM_SIZE
	.align		4
.L_92:
        /*0060*/ 	.byte	0x03, 0x19
        /*0062*/ 	.short	0x0014


	//----- nvinfo : EIATTR_PARAM_CBANK
	.align		4
        /*0064*/ 	.byte	0x04, 0x0a
        /*0066*/ 	.short	(.L_94 - .L_93)
	.align		4
.L_93:
        /*0068*/ 	.word	index@(.nv.constant0._Z9dctKernelPKiPfi)
        /*006c*/ 	.short	0x0380
        /*006e*/ 	.short	0x0014


	//----- nvinfo : EIATTR_SW_WAR
	.align		4
.L_94:
        /*0070*/ 	.byte	0x04, 0x36
        /*0072*/ 	.short	(.L_96 - .L_95)
.L_95:
        /*0074*/ 	.word	0x00000008
.L_96:


//--------------------- .nv.info._Z14recenterKernelPii --------------------------
	.section	.nv.info._Z14recenterKernelPii,"",@"SHT_CUDA_INFO"
	.sectionflags	@""
	.align	4


	//----- nvinfo : EIATTR_CUDA_API_VERSION
	.align		4
        /*0000*/ 	.byte	0x04, 0x37
        /*0002*/ 	.short	(.L_98 - .L_97)
.L_97:
        /*0004*/ 	.word	0x00000082


	//----- nvinfo : EIATTR_KPARAM_INFO
	.align		4
.L_98:
        /*0008*/ 	.byte	0x04, 0x17
        /*000a*/ 	.short	(.L_100 - .L_99)
.L_99:
        /*000c*/ 	.word	0x00000000
        /*0010*/ 	.short	0x0001
        /*0012*/ 	.short	0x0008
        /*0014*/ 	.byte	0x00, 0xf0, 0x11, 0x00


	//----- nvinfo : EIATTR_KPARAM_INFO
	.align		4
.L_100:
        /*0018*/ 	.byte	0x04, 0x17
        /*001a*/ 	.short	(.L_102 - .L_101)
.L_101:
        /*001c*/ 	.word	0x00000000
        /*0020*/ 	.short	0x0000
        /*0022*/ 	.short	0x0000
        /*0024*/ 	.byte	0x00, 0xf5, 0x21, 0x00


	//----- nvinfo : EIATTR_SPARSE_MMA_MASK
	.align		4
.L_102:
        /*0028*/ 	.byte	0x03, 0x50
        /*002a*/ 	.short	0x0000


	//----- nvinfo : EIATTR_MAXREG_COUNT
	.align		4
        /*002c*/ 	.byte	0x03, 0x1b
        /*002e*/ 	.short	0x00ff


	//----- nvinfo : EIATTR_MERCURY_ISA_VERSION
	.align		4
        /*0030*/ 	.byte	0x03, 0x5f
        /*0032*/ 	.short	0x0101


	//----- nvinfo : EIATTR_VRC_CTA_INIT_COUNT
	.align		4
        /*0034*/ 	.byte	0x02, 0x4a
	.zero		1
	.zero		1


	//----- nvinfo : EIATTR_EXIT_INSTR_OFFSETS
	.align		4
        /*0038*/ 	.byte	0x04, 0x1c
        /*003a*/ 	.short	(.L_104 - .L_103)


	//   ....[0]....
.L_103:
        /*003c*/ 	.word	0x00000040


	//   ....[1]....
        /*0040*/ 	.word	0x000000f0


	//----- nvinfo : EIATTR_CBANK_PARAM_SIZE
	.align		4
.L_104:
        /*0044*/ 	.byte	0x03, 0x19
        /*0046*/ 	.short	0x000c


	//----- nvinfo : EIATTR_PARAM_CBANK
	.align		4
        /*0048*/ 	.byte	0x04, 0x0a
        /*004a*/ 	.short	(.L_106 - .L_105)
	.align		4
.L_105:
        /*004c*/ 	.word	index@(.nv.constant0._Z14recenterKernelPii)
        /*0050*/ 	.short	0x0380
        /*0052*/ 	.short	0x000c


	//----- nvinfo : EIATTR_SW_WAR
	.align		4
.L_106:
        /*0054*/ 	.byte	0x04, 0x36
        /*0056*/ 	.short	(.L_108 - .L_107)
.L_107:
        /*0058*/ 	.word	0x00000008
.L_108:


//--------------------- .nv.callgraph             --------------------------
	.section	.nv.callgraph,"",@"SHT_CUDA_CALLGRAPH"
	.align	4
	.sectionentsize	8
	.align		4
        /*0000*/ 	.word	0x00000000
	.align		4
        /*0004*/ 	.word	0xffffffff
	.align		4
        /*0008*/ 	.word	0x00000000
	.align		4
        /*000c*/ 	.word	0xfffffffe
	.align		4
        /*0010*/ 	.word	0x00000000
	.align		4
        /*0014*/ 	.word	0xfffffffd
	.align		4
        /*0018*/ 	.word	0x00000000
	.align		4
        /*001c*/ 	.word	0xfffffffc


//--------------------- .nv.constant3             --------------------------
	.section	.nv.constant3,"a",@progbits
	.align	4
.nv.constant3:
	.type		c_dct_table,@object
	.size		c_dct_table,(.L_0 - c_dct_table)
c_dct_table:
	.zero		256
.L_0:


//--------------------- .text._Z21runLengthEncodeKernelPKiPiS1_i --------------------------
	.section	.text._Z21runLengthEncodeKernelPKiPiS1_i,"ax",@progbits
	.align	128
        .global         _Z21runLengthEncodeKernelPKiPiS1_i
        .type           _Z21runLengthEncodeKernelPKiPiS1_i,@function
        .size           _Z21runLengthEncodeKernelPKiPiS1_i,(.L_x_40 - _Z21runLengthEncodeKernelPKiPiS1_i)
        .other          _Z21runLengthEncodeKernelPKiPiS1_i,@"STO_CUDA_ENTRY STV_DEFAULT"
_Z21runLengthEncodeKernelPKiPiS1_i:
.text._Z21runLengthEncodeKernelPKiPiS1_i:
[----:B------:R-:W-:Y:S01]  /*0000*/  LDC R1, c[0x0][0x37c] ;  /* 0x0000df00ff017b82 */ /* 0x000fe20000000800 */
[----:B------:R-:W0:Y:S01]  /*0010*/  S2R R0, SR_CTAID.X ;  /* 0x0000000000007919 */ /* 0x000e220000002500 */
[----:B------:R-:W0:Y:S02]  /*0020*/  LDCU UR4, c[0x0][0x398] ;  /* 0x00007300ff0477ac */ /* 0x000e240008000800 */
[----:B0-----:R-:W-:-:S13]  /*0030*/  ISETP.GE.AND P0, PT, R0, UR4, PT ;  /* 0x0000000400007c0c */ /* 0x001fda000bf06270 */
[----:B------:R-:W-:Y:S05]  /*0040*/  @P0 EXIT ;  /* 0x000000000000094d */ /* 0x000fea0003800000 */
[----:B------:R-:W0:Y:S01]  /*0050*/  LDC.64 R6, c[0x0][0x380] ;  /* 0x0000e000ff067b82 */ /* 0x000e220000000a00 */
[----:B------:R-:W1:Y:S01]  /*0060*/  LDCU.64 UR6, c[0x0][0x358] ;  /* 0x00006b00ff0677ac */ /* 0x000e620008000a00 */
[----:B------:R-:W-:-:S06]  /*0070*/  SHF.L.U32 R3, R0, 0x6, RZ ;  /* 0x0000000600037819 */ /* 0x000fcc00000006ff */
[----:B------:R-:W2:Y:S01]  /*0080*/  LDC.64 R4, c[0x0][0x388] ;  /* 0x0000e200ff047b82 */ /* 0x000ea20000000a00 */
[----:B------:R-:W-:Y:S01]  /*0090*/  IMAD.MOV.U32 R13, RZ, RZ, RZ ;  /* 0x000000ffff0d7224 */ /* 0x000fe200078e00ff */
[----:B------:R-:W-:Y:S01]  /*00a0*/  UMOV UR4, URZ ;  /* 0x000000ff00047c82 */ /* 0x000fe20008000000 */
[----:B0-----:R-:W-:Y:S01]  /*00b0*/  IMAD.WIDE.U32 R6, R3, 0x4, R6 ;  /* 0x0000000403067825 */ /* 0x001fe200078e0006 */
[----:B------:R-:W-:-:S04]  /*00c0*/  SHF.L.U32 R3, R0, 0x7, RZ ;  /* 0x0000000700037819 */ /* 0x000fc800000006ff */
[----:B-1----:R0:W5:Y:S01]  /*00d0*/  LDG.E R2, desc[UR6][R6.64] ;  /* 0x0000000606027981 */ /* 0x002162000c1e1900 */
[----:B--2---:R-:W-:-:S04]  /*00e0*/  IMAD.WIDE.U32 R4, R3, 0x4, R4 ;  /* 0x0000000403047825 */ /* 0x004fc800078e0004 */
[----:B------:R-:W-:Y:S01]  /*00f0*/  HFMA2 R3, -RZ, RZ, 0, 0 ;  /* 0x00000000ff037431 */ /* 0x000fe200000001ff */
[----:B0-----:R-:W-:-:S05]  /*0100*/  IADD3 R6, P0, PT, R6, 0x10, RZ ;  /* 0x0000001006067810 */ /* 0x001fca0007f1e0ff */
[----:B------:R-:W-:-:S08]  /*0110*/  IMAD.X R7, RZ, RZ, R7, P0 ;  /* 0x000000ffff077224 */ /* 0x000fd000000e0607 */
.L_x_5:
[----:B------:R-:W2:Y:S02]  /*0120*/  LDG.E R9, desc[UR6][R6.64+-0xc] ;  /* 0xfffff40606097981 */ /* 0x000ea4000c1e1900 */
[----:B--2--5:R-:W-:-:S13]  /*0130*/  ISETP.NE.AND P1, PT, R9, R2, PT ;  /* 0x000000020900720c */ /* 0x024fda0003f25270 */
[----:B------:R-:W-:-:S05]  /*0140*/  @P1 IMAD.WIDE R8, R13, 0x4, R4 ;  /* 0x000000040d081825 */ /* 0x000fca00078e0204 */
[----:B------:R0:W-:Y:S04]  /*0150*/  @P1 STG.E desc[UR6][R8.64], R2 ;  /* 0x0000000208001986 */ /* 0x0001e8000c101906 */
[----:B------:R1:W-:Y:S04]  /*0160*/  @P1 STG.E desc[UR6][R8.64+0x4], R3 ;  /* 0x0000040308001986 */ /* 0x0003e8000c101906 */
[----:B------:R-:W2:Y:S04]  /*0170*/  LDG.E R11, desc[UR6][R6.64+-0x8] ;  /* 0xfffff806060b7981 */ /* 0x000ea8000c1e1900 */
[----:B0-----:R-:W2:Y:S01]  /*0180*/  @P1 LDG.E R2, desc[UR6][R6.64+-0xc] ;  /* 0xfffff40606021981 */ /* 0x001ea2000c1e1900 */
[----:B------:R-:W-:Y:S01]  /*0190*/  @P1 IADD3 R13, PT, PT, R13, 0x2, RZ ;  /* 0x000000020d0d1810 */ /* 0x000fe20007ffe0ff */
[----:B------:R-:W-:Y:S01]  /*01a0*/  @!P1 VIADD R15, R3, 0x1 ;  /* 0x00000001030f9836 */ /* 0x000fe20000000000 */
[----:B------:R-:W-:-:S02]  /*01b0*/  @P1 MOV R15, 0x1 ;  /* 0x00000001000f1802 */ /* 0x000fc40000000f00 */
[----:B--2---:R-:W-:-:S13]  /*01c0*/  ISETP.NE.AND P0, PT, R11, R2, PT ;  /* 0x000000020b00720c */ /* 0x004fda0003f05270 */
[----:B------:R-:W-:-:S05]  /*01d0*/  @P0 IMAD.WIDE R10, R13, 0x4, R4 ;  /* 0x000000040d0a0825 */ /* 0x000fca00078e0204 */
[----:B------:R0:W-:Y:S04]  /*01e0*/  @P0 STG.E desc[UR6][R10.64], R2 ;  /* 0x000000020a000986 */ /* 0x0001e8000c101906 */
[----:B------:R2:W-:Y:S04]  /*01f0*/  @P0 STG.E desc[UR6][R10.64+0x4], R15 ;  /* 0x0000040f0a000986 */ /* 0x0005e8000c101906 */
[----:B-1----:R-:W3:Y:S04]  /*0200*/  LDG.E R3, desc[UR6][R6.64+-0x4] ;  /* 0xfffffc0606037981 */ /* 0x002ee8000c1e1900 */
[----:B0-----:R-:W3:Y:S01]  /*0210*/  @P0 LDG.E R2, desc[UR6][R6.64+-0x8] ;  /* 0xfffff80606020981 */ /* 0x001ee2000c1e1900 */
[----:B------:R-:W-:Y:S01]  /*0220*/  @P0 VIADD R13, R13, 0x2 ;  /* 0x000000020d0d0836 */ /* 0x000fe20000000000 */
[----:B---3--:R-:W-:Y:S01]  /*0230*/  ISETP.NE.AND P1, PT, R3, R2, PT ;  /* 0x000000020300720c */ /* 0x008fe20003f25270 */
[----:B------:R-:W-:Y:S01]  /*0240*/  @P0 IMAD.MOV.U32 R3, RZ, RZ, 0x1 ;  /* 0x00000001ff030424 */ /* 0x000fe200078e00ff */
[----:B------:R-:W-:-:S11]  /*0250*/  @!P0 IADD3 R3, PT, PT, R15, 0x1, RZ ;  /* 0x000000010f038810 */ /* 0x000fd60007ffe0ff */
[----:B--2---:R-:W-:Y:S05]  /*0260*/  @!P1 BRA `(.L_x_0) ;  /* 0x00000000001c9947 */ /* 0x004fea0003800000 */
[----:B------:R-:W-:-:S05]  /*0270*/  IMAD.WIDE R8, R13, 0x4, R4 ;  /* 0x000000040d087825 */ /* 0x000fca00078e0204 */
[----:B------:R0:W-:Y:S04]  /*0280*/  STG.E desc[UR6][R8.64], R2 ;  /* 0x0000000208007986 */ /* 0x0001e8000c101906 */
[----:B------:R1:W-:Y:S04]  /*0290*/  STG.E desc[UR6][R8.64+0x4], R3 ;  /* 0x0000040308007986 */ /* 0x0003e8000c101906 */
[----:B0-----:R1:W5:Y:S01]  /*02a0*/  LDG.E R2, desc[UR6][R6.64+-0x4] ;  /* 0xfffffc0606027981 */ /* 0x001362000c1e1900 */
[----:B------:R-:W-:Y:S02]  /*02b0*/  HFMA2 R11, -RZ, RZ, 0, 5.9604644775390625e-08 ;  /* 0x00000001ff0b7431 */ /* 0x000fe400000001ff */
[----:B------:R-:W-:Y:S01]  /*02c0*/  VIADD R13, R13, 0x2 ;  /* 0x000000020d0d7836 */ /* 0x000fe20000000000 */
[----:B------:R-:W-:Y:S06]  /*02d0*/  BRA `(.L_x_1) ;  /* 0x0000000000047947 */ /* 0x000fec0003800000 */
.L_x_0:
[----:B------:R-:W-:-:S07]  /*02e0*/  IADD3 R11, PT, PT, R3, 0x1, RZ ;  /* 0x00000001030b7810 */ /* 0x000fce0007ffe0ff */
.L_x_1:
[----:B------:R-:W-:-:S09]  /*02f0*/  UISETP.NE.AND UP0, UPT, UR4, 0x3c, UPT ;  /* 0x0000003c0400788c */ /* 0x000fd2000bf05270 */
[----:B------:R-:W-:Y:S05]  /*0300*/  BRA.U !UP0, `(.L_x_2) ;  /* 0x00000001083c7547 */ /* 0x000fea000b800000 */
[----:B-1----:R-:W2:Y:S02]  /*0310*/  LDG.E R3, desc[UR6][R6.64] ;  /* 0x0000000606037981 */ /* 0x002ea4000c1e1900 */
[----:B--2--5:R-:W-:-:S13]  /*0320*/  ISETP.NE.AND P0, PT, R3, R2, PT ;  /* 0x000000020300720c */ /* 0x024fda0003f05270 */
[----:B------:R-:W-:Y:S05]  /*0330*/  @!P0 BRA `(.L_x_3) ;  /* 0x00000000001c8947 */ /* 0x000fea0003800000 */
[----:B------:R-:W-:-:S05]  /*0340*/  IMAD.WIDE R8, R13, 0x4, R4 ;  /* 0x000000040d087825 */ /* 0x000fca00078e0204 */
[----:B------:R0:W-:Y:S04]  /*0350*/  STG.E desc[UR6][R8.64], R2 ;  /* 0x0000000208007986 */ /* 0x0001e8000c101906 */
[----:B------:R1:W-:Y:S04]  /*0360*/  STG.E desc[UR6][R8.64+0x4], R11 ;  /* 0x0000040b08007986 */ /* 0x0003e8000c101906 */
[----:B0-----:R1:W5:Y:S01]  /*0370*/  LDG.E R2, desc[UR6][R6.64] ;  /* 0x0000000606027981 */ /* 0x001362000c1e1900 */
[----:B------:R-:W-:Y:S01]  /*0380*/  IMAD.MOV.U32 R3, RZ, RZ, 0x1 ;  /* 0x00000001ff037424 */ /* 0x000fe200078e00ff */
[----:B------:R-:W-:Y:S01]  /*0390*/  IADD3 R13, PT, PT, R13, 0x2, RZ ;  /* 0x000000020d0d7810 */ /* 0x000fe20007ffe0ff */
[----:B------:R-:W-:Y:S06]  /*03a0*/  BRA `(.L_x_4) ;  /* 0x0000000000047947 */ /* 0x000fec0003800000 */
.L_x_3:
[----:B------:R-:W-:-:S07]  /*03b0*/  VIADD R3, R11, 0x1 ;  /* 0x000000010b037836 */ /* 0x000fce0000000000 */
.L_x_4:
[----:B-1----:R-:W-:Y:S01]  /*03c0*/  IADD3 R6, P0, PT, R6, 0x10, RZ ;  /* 0x0000001006067810 */ /* 0x002fe20007f1e0ff */
[----:B------:R-:W-:-:S03]  /*03d0*/  UIADD3 UR4, UPT, UPT, UR4, 0x4, URZ ;  /* 0x0000000404047890 */ /* 0x000fc6000fffe0ff */
[----:B------:R-:W-:Y:S01]  /*03e0*/  IADD3.X R7, PT, PT, RZ, R7, RZ, P0, !PT ;  /* 0x00000007ff077210 */ /* 0x000fe200007fe4ff */
[----:B------:R-:W-:Y:S08]  /*03f0*/  BRA `(.L_x_5) ;  /* 0xfffffffc00487947 */ /* 0x000ff0000383ffff */
.L_x_2:
[----:B-1----:R-:W0:Y:S01]  /*0400*/  LDC.64 R6, c[0x0][0x390] ;  /* 0x0000e400ff067b82 */ /* 0x002e220000000a00 */
[----:B------:R-:W-:-:S04]  /*0410*/  IMAD.WIDE R8, R13, 0x4, R4 ;  /* 0x000000040d087825 */ /* 0x000fc800078e0204 */
[----:B------:R-:W-:Y:S01]  /*0420*/  VIADD R13, R13, 0x2 ;  /* 0x000000020d0d7836 */ /* 0x000fe20000000000 */
[----:B-----5:R-:W-:Y:S04]  /*0430*/  STG.E desc[UR6][R8.64], R2 ;  /* 0x0000000208007986 */ /* 0x020fe8000c101906 */
[----:B------:R-:W-:Y:S01]  /*0440*/  STG.E desc[UR6][R8.64+0x4], R11 ;  /* 0x0000040b08007986 */ /* 0x000fe2000c101906 */
[----:B0-----:R-:W-:-:S05]  /*0450*/  IMAD.WIDE.U32 R4, R0, 0x4, R6 ;  /* 0x0000000400047825 */ /* 0x001fca00078e0006 */
[----:B------:R-:W-:Y:S01]  /*0460*/  STG.E desc[UR6][R4.64], R13 ;  /* 0x0000000d04007986 */ /* 0x000fe2000c101906 */
[----:B------:R-:W-:Y:S05]  /*0470*/  EXIT ;  /* 0x000000000000794d */ /* 0x000fea0003800000 */
.L_x_6:
[----:B------:R-:W-:-:S00]  /*0480*/  BRA `(.L_x_6) ;  /* 0xfffffffc00fc7947 */ /* 0x000fc0000383ffff */
[----:B------:R-:W-:-:S00]  /*0490*/  NOP ;  /* 0x0000000000007918 */ /* 0x000fc00000000000 */
        /* <DEDUP_REMOVED lines=14> */
.L_x_40:


//--------------------- .text._Z12zigzagKernelPKfPii --------------------------
	.section	.text._Z12zigzagKernelPKfPii,"ax",@progbits
	.align	128
        .global         _Z12zigzagKernelPKfPii
        .type           _Z12zigzagKernelPKfPii,@function
        .size           _Z12zigzagKernelPKfPii,(.L_x_41 - _Z12zigzagKernelPKfPii)
        .other          _Z12zigzagKernelPKfPii,@"STO_CUDA_ENTRY STV_DEFAULT"
_Z12zigzagKernelPKfPii:
.text._Z12zigzagKernelPKfPii:
[----:B------:R-:W0:Y:S01]  /*0000*/  LDC R1, c[0x0][0x37c] ;  /* 0x0000df00ff017b82 */ /* 0x000e220000000800 */
[----:B------:R-:W1:Y:S01]  /*0010*/  S2R R0, SR_CTAID.X ;  /* 0x0000000000007919 */ /* 0x000e620000002500 */
[----:B------:R-:W-:Y:S01]  /*0020*/  HFMA2 R10, -RZ, RZ, 0, 4.76837158203125e-07 ;  /* 0x00000008ff0a7431 */ /* 0x000fe200000001ff */
[----:B------:R-:W1:Y:S01]  /*0030*/  LDCU UR4, c[0x0][0x390] ;  /* 0x00007200ff0477ac */ /* 0x000e620008000800 */
[----:B0-----:R-:W-:Y:S01]  /*0040*/  IADD3 R1, PT, PT, R1, -0x100, RZ ;  /* 0xffffff0001017810 */ /* 0x001fe20007ffe0ff */
[----:B------:R-:W-:Y:S01]  /*0050*/  IMAD.MOV.U32 R9, RZ, RZ, 0x1 ;  /* 0x00000001ff097424 */ /* 0x000fe200078e00ff */
[----:B------:R-:W-:Y:S01]  /*0060*/  MOV R8, RZ ;  /* 0x000000ff00087202 */ /* 0x000fe20000000f00 */
[----:B------:R-:W-:Y:S02]  /*0070*/  IMAD.MOV.U32 R11, RZ, RZ, 0x10 ;  /* 0x00000010ff0b7424 */ /* 0x000fe400078e00ff */
[----:B------:R-:W-:Y:S02]  /*0080*/  HFMA2 R5, -RZ, RZ, 0, 1.1920928955078125e-07 ;  /* 0x00000002ff057431 */ /* 0x000fe400000001ff */
[----:B------:R-:W-:-:S02]  /*0090*/  IMAD.MOV.U32 R4, RZ, RZ, 0x9 ;  /* 0x00000009ff047424 */ /* 0x000fc400078e00ff */
[----:B------:R-:W-:Y:S02]  /*00a0*/  HFMA2 R13, -RZ, RZ, 0, 6.55651092529296875e-07 ;  /* 0x0000000bff0d7431 */ /* 0x000fe400000001ff */
[----:B------:R-:W-:Y:S01]  /*00b0*/  IMAD.MOV.U32 R6, RZ, RZ, 0x3 ;  /* 0x00000003ff067424 */ /* 0x000fe200078e00ff */
[----:B------:R0:W-:Y:S01]  /*00c0*/  STL.128 [R1], R8 ;  /* 0x0000000801007387 */ /* 0x0001e20000100c00 */
[----:B------:R-:W-:Y:S01]  /*00d0*/  HFMA2 R17, -RZ, RZ, 0, 1.132488250732421875e-06 ;  /* 0x00000013ff117431 */ /* 0x000fe200000001ff */
[----:B------:R-:W-:Y:S01]  /*00e0*/  MOV R7, 0xa ;  /* 0x0000000a00077802 */ /* 0x000fe20000000f00 */
[----:B------:R-:W-:Y:S02]  /*00f0*/  HFMA2 R21, -RZ, RZ, 0, 2.86102294921875e-06 ;  /* 0x00000030ff157431 */ /* 0x000fe400000001ff */
[----:B------:R-:W-:Y:S01]  /*0100*/  IMAD.MOV.U32 R12, RZ, RZ, 0x12 ;  /* 0x00000012ff0c7424 */ /* 0x000fe200078e00ff */
[----:B------:R-:W-:Y:S01]  /*0110*/  MOV R15, 0x5 ;  /* 0x00000005000f7802 */ /* 0x000fe20000000f00 */
[----:B------:R-:W-:Y:S01]  /*0120*/  IMAD.MOV.U32 R14, RZ, RZ, 0x4 ;  /* 0x00000004ff0e7424 */ /* 0x000fe200078e00ff */
[----:B------:R-:W-:Y:S01]  /*0130*/  MOV R19, 0x21 ;  /* 0x0000002100137802 */ /* 0x000fe20000000f00 */
[----:B------:R-:W-:Y:S01]  /*0140*/  IMAD.MOV.U32 R16, RZ, RZ, 0xc ;  /* 0x0000000cff107424 */ /* 0x000fe200078e00ff */
[----:B------:R-:W-:Y:S01]  /*0150*/  MOV R23, 0x22 ;  /* 0x0000002200177802 */ /* 0x000fe20000000f00 */
[----:B------:R-:W-:Y:S01]  /*0160*/  IMAD.MOV.U32 R18, RZ, RZ, 0x1a ;  /* 0x0000001aff127424 */ /* 0x000fe200078e00ff */
[----:B------:R2:W-:Y:S01]  /*0170*/  STL.128 [R1+0x10], R4 ;  /* 0x0000100401007387 */ /* 0x0005e20000100c00 */
[----:B------:R-:W-:-:S02]  /*0180*/  IMAD.MOV.U32 R20, RZ, RZ, 0x28 ;  /* 0x00000028ff147424 */ /* 0x000fc400078e00ff */
[----:B------:R-:W-:Y:S01]  /*0190*/  IMAD.MOV.U32 R22, RZ, RZ, 0x29 ;  /* 0x00000029ff167424 */ /* 0x000fe200078e00ff */
[----:B------:R3:W-:Y:S01]  /*01a0*/  STL.128 [R1+0x30], R12 ;  /* 0x0000300c01007387 */ /* 0x0007e20000100c00 */
[----:B0-----:R-:W-:Y:S02]  /*01b0*/  HFMA2 R9, -RZ, RZ, 0, 1.430511474609375e-06 ;  /* 0x00000018ff097431 */ /* 0x001fe400000001ff */
[----:B------:R-:W-:Y:S01]  /*01c0*/  IMAD.MOV.U32 R8, RZ, RZ, 0x11 ;  /* 0x00000011ff087424 */ /* 0x000fe200078e00ff */
[----:B------:R-:W-:Y:S01]  /*01d0*/  MOV R11, 0x19 ;  /* 0x00000019000b7802 */ /* 0x000fe20000000f00 */
[----:B------:R-:W-:Y:S01]  /*01e0*/  IMAD.MOV.U32 R10, RZ, RZ, 0x20 ;  /* 0x00000020ff0a7424 */ /* 0x000fe200078e00ff */
[----:B------:R0:W-:Y:S01]  /*01f0*/  STL.128 [R1+0x40], R16 ;  /* 0x0000401001007387 */ /* 0x0001e20000100c00 */
[----:B-1----:R-:W-:-:S03]  /*0200*/  ISETP.GE.AND P0, PT, R0, UR4, PT ;  /* 0x0000000400007c0c */ /* 0x002fc6000bf06270 */
[----:B------:R1:W-:Y:S01]  /*0210*/  STL.128 [R1+0x20], R8 ;  /* 0x0000200801007387 */ /* 0x0003e20000100c00 */
[----:B--2---:R-:W-:-:S03]  /*0220*/  HFMA2 R5, -RZ, RZ, 0, 1.1920928955078125e-06 ;  /* 0x00000014ff057431 */ /* 0x004fc600000001ff */
[----:B------:R2:W-:Y:S01]  /*0230*/  STL.128 [R1+0x50], R20 ;  /* 0x0000501401007387 */ /* 0x0005e20000100c00 */
[----:B------:R-:W-:Y:S01]  /*0240*/  IMAD.MOV.U32 R4, RZ, RZ, 0x1b ;  /* 0x0000001bff047424 */ /* 0x000fe200078e00ff */
[----:B------:R-:W-:Y:S01]  /*0250*/  MOV R7, 0x6 ;  /* 0x0000000600077802 */ /* 0x000fe20000000f00 */
[----:B---3--:R-:W-:Y:S02]  /*0260*/  HFMA2 R13, -RZ, RZ, 0, 2.50339508056640625e-06 ;  /* 0x0000002aff0d7431 */ /* 0x008fe400000001ff */
[----:B------:R-:W-:Y:S01]  /*0270*/  IMAD.MOV.U32 R6, RZ, RZ, 0xd ;  /* 0x0000000dff067424 */ /* 0x000fe200078e00ff */
[----:B------:R-:W-:Y:S01]  /*0280*/  MOV R15, 0x38 ;  /* 0x00000038000f7802 */ /* 0x000fe20000000f00 */
[----:B------:R-:W-:Y:S02]  /*0290*/  IMAD.MOV.U32 R12, RZ, RZ, 0x23 ;  /* 0x00000023ff0c7424 */ /* 0x000fe400078e00ff */
[----:B0-----:R-:W-:Y:S02]  /*02a0*/  HFMA2 R17, -RZ, RZ, 0, 2.98023223876953125e-06 ;  /* 0x00000032ff117431 */ /* 0x001fe400000001ff */
[----:B------:R-:W-:Y:S01]  /*02b0*/  IMAD.MOV.U32 R14, RZ, RZ, 0x31 ;  /* 0x00000031ff0e7424 */ /* 0x000fe200078e00ff */
[----:B------:R-:W-:Y:S01]  /*02c0*/  MOV R19, 0x24 ;  /* 0x0000002400137802 */ /* 0x000fe20000000f00 */
[----:B------:R-:W-:-:S02]  /*02d0*/  IMAD.MOV.U32 R16, RZ, RZ, 0x39 ;  /* 0x00000039ff107424 */ /* 0x000fc400078e00ff */
[----:B-1----:R-:W-:Y:S02]  /*02e0*/  HFMA2 R9, -RZ, RZ, 0, 8.3446502685546875e-07 ;  /* 0x0000000eff097431 */ /* 0x002fe400000001ff */
[----:B------:R-:W-:Y:S01]  /*02f0*/  IMAD.MOV.U32 R8, RZ, RZ, 0x7 ;  /* 0x00000007ff087424 */ /* 0x000fe200078e00ff */
[----:B------:R-:W-:Y:S01]  /*0300*/  MOV R11, 0x1c ;  /* 0x0000001c000b7802 */ /* 0x000fe20000000f00 */
[----:B------:R-:W-:Y:S02]  /*0310*/  IMAD.MOV.U32 R10, RZ, RZ, 0x15 ;  /* 0x00000015ff0a7424 */ /* 0x000fe400078e00ff */
[----:B--2---:R-:W-:Y:S02]  /*0320*/  HFMA2 R21, -RZ, RZ, 0, 1.31130218505859375e-06 ;  /* 0x00000016ff157431 */ /* 0x004fe400000001ff */
[----:B------:R-:W-:Y:S01]  /*0330*/  IMAD.MOV.U32 R18, RZ, RZ, 0x2b ;  /* 0x0000002bff127424 */ /* 0x000fe200078e00ff */
[----:B------:R-:W-:Y:S01]  /*0340*/  MOV R23, 0x17 ;  /* 0x0000001700177802 */ /* 0x000fe20000000f00 */
[----:B------:R-:W-:Y:S01]  /*0350*/  IMAD.MOV.U32 R20, RZ, RZ, 0x1d ;  /* 0x0000001dff147424 */ /* 0x000fe200078e00ff */
[----:B------:R0:W-:Y:S01]  /*0360*/  STL.128 [R1+0x60], R4 ;  /* 0x0000600401007387 */ /* 0x0001e20000100c00 */
[----:B------:R-:W-:-:S03]  /*0370*/  IMAD.MOV.U32 R22, RZ, RZ, 0xf ;  /* 0x0000000fff167424 */ /* 0x000fc600078e00ff */
[----:B------:R1:W-:Y:S04]  /*0380*/  STL.128 [R1+0x70], R8 ;  /* 0x0000700801007387 */ /* 0x0003e80000100c00 */
[----:B------:R2:W-:Y:S04]  /*0390*/  STL.128 [R1+0x80], R12 ;  /* 0x0000800c01007387 */ /* 0x0005e80000100c00 */
[----:B------:R3:W-:Y:S04]  /*03a0*/  STL.128 [R1+0x90], R16 ;  /* 0x0000901001007387 */ /* 0x0007e80000100c00 */
[----:B------:R4:W-:Y:S01]  /*03b0*/  STL.128 [R1+0xa0], R20 ;  /* 0x0000a01401007387 */ /* 0x0009e20000100c00 */
[----:B0-----:R-:W-:-:S02]  /*03c0*/  HFMA2 R5, -RZ, RZ, 0, 2.205371856689453125e-06 ;  /* 0x00000025ff057431 */ /* 0x001fc400000001ff */
[----:B------:R-:W-:Y:S01]  /*03d0*/  IMAD.MOV.U32 R4, RZ, RZ, 0x1e ;  /* 0x0000001eff047424 */ /* 0x000fe200078e00ff */
[----:B------:R-:W-:Y:S01]  /*03e0*/  MOV R7, 0x33 ;  /* 0x0000003300077802 */ /* 0x000fe20000000f00 */
[----:B-1----:R-:W-:Y:S02]  /*03f0*/  HFMA2 R9, -RZ, RZ, 0, 3.516674041748046875e-06 ;  /* 0x0000003bff097431 */ /* 0x002fe400000001ff */
[----:B------:R-:W-:Y:S01]  /*0400*/  IMAD.MOV.U32 R6, RZ, RZ, 0x2c ;  /* 0x0000002cff067424 */ /* 0x000fe200078e00ff */
[----:B------:R-:W-:Y:S01]  /*0410*/  MOV R11, 0x2d ;  /* 0x0000002d000b7802 */ /* 0x000fe20000000f00 */
[----:B------:R-:W-:Y:S02]  /*0420*/  IMAD.MOV.U32 R8, RZ, RZ, 0x3a ;  /* 0x0000003aff087424 */ /* 0x000fe400078e00ff */
[----:B--2---:R-:W-:Y:S02]  /*0430*/  HFMA2 R13, -RZ, RZ, 0, 1.847743988037109375e-06 ;  /* 0x0000001fff0d7431 */ /* 0x004fe400000001ff */
[----:B------:R-:W-:Y:S01]  /*0440*/  IMAD.MOV.U32 R10, RZ, RZ, 0x34 ;  /* 0x00000034ff0a7424 */ /* 0x000fe200078e00ff */
[----:B------:R-:W-:Y:S01]  /*0450*/  MOV R15, 0x2e ;  /* 0x0000002e000f7802 */ /* 0x000fe20000000f00 */
[----:B------:R-:W-:-:S02]  /*0460*/  IMAD.MOV.U32 R12, RZ, RZ, 0x26 ;  /* 0x00000026ff0c7424 */ /* 0x000fc400078e00ff */
[----:B---3--:R-:W-:Y:S02]  /*0470*/  HFMA2 R17, -RZ, RZ, 0, 3.5762786865234375e-06 ;  /* 0x0000003cff117431 */ /* 0x008fe400000001ff */
[----:B------:R-:W-:Y:S01]  /*0480*/  IMAD.MOV.U32 R14, RZ, RZ, 0x27 ;  /* 0x00000027ff0e7424 */ /* 0x000fe200078e00ff */
[----:B------:R-:W-:Y:S01]  /*0490*/  MOV R19, 0x36 ;  /* 0x0000003600137802 */ /* 0x000fe20000000f00 */
[----:B------:R-:W-:Y:S02]  /*04a0*/  IMAD.MOV.U32 R16, RZ, RZ, 0x35 ;  /* 0x00000035ff107424 */ /* 0x000fe400078e00ff */
[----:B----4-:R-:W-:Y:S02]  /*04b0*/  HFMA2 R21, -RZ, RZ, 0, 3.278255462646484375e-06 ;  /* 0x00000037ff157431 */ /* 0x010fe400000001ff */
        /* <DEDUP_REMOVED lines=9> */
[----:B------:R-:W-:Y:S05]  /*0550*/  @P0 EXIT ;  /* 0x000000000000094d */ /* 0x000fea0003800000 */
[----:B0-----:R-:W0:Y:S02]  /*0560*/  S2R R5, SR_TID.X ;  /* 0x0000000000057919 */ /* 0x001e240000002100 */
[----:B0-----:R-:W-:-:S05]  /*0570*/  IMAD R2, R5, 0x4, R1 ;  /* 0x0000000405027824 */ /* 0x001fca00078e0201 */
[----:B------:R0:W2:Y:S01]  /*0580*/  LDL R4, [R2] ;  /* 0x0000000002047983 */ /* 0x0000a20000100800 */
[----:B------:R-:W1:Y:S01]  /*0590*/  LDCU.64 UR4, c[0x0][0x358] ;  /* 0x00006b00ff0477ac */ /* 0x000e620008000a00 */
[----:B0-----:R-:W0:Y:S01]  /*05a0*/  LDC.64 R2, c[0x0][0x380] ;  /* 0x0000e000ff027b82 */ /* 0x001e220000000a00 */
[----:B--2---:R-:W-:-:S05]  /*05b0*/  LEA R4, R0, R4, 0x6 ;  /* 0x0000000400047211 */ /* 0x004fca00078e30ff */
[----:B0-----:R-:W-:-:S05]  /*05c0*/  IMAD.WIDE R2, R4, 0x4, R2 ;  /* 0x0000000404027825 */ /* 0x001fca00078e0202 */
[----:B-1----:R0:W2:Y:S01]  /*05d0*/  LDG.E R4, desc[UR4][R2.64] ;  /* 0x0000000402047981 */ /* 0x0020a2000c1e1900 */
[----:B------:R-:W-:Y:S01]  /*05e0*/  LEA R0, R0, R5, 0x6 ;  /* 0x0000000500007211 */ /* 0x000fe200078e30ff */
[----:B0-----:R-:W0:Y:S04]  /*05f0*/  LDC.64 R2, c[0x0][0x388] ;  /* 0x0000e200ff027b82 */ /* 0x001e280000000a00 */
[----:B0-----:R-:W-:Y:S01]  /*0600*/  IMAD.WIDE.U32 R2, R0, 0x4, R2 ;  /* 0x0000000400027825 */ /* 0x001fe200078e0002 */
[----:B--2---:R-:W0:Y:S04]  /*0610*/  F2I.TRUNC.NTZ R4, R4 ;  /* 0x0000000400047305 */ /* 0x004e28000020f100 */
[----:B0-----:R-:W-:Y:S01]  /*0620*/  STG.E desc[UR4][R2.64], R4 ;  /* 0x0000000402007986 */ /* 0x001fe2000c101904 */
[----:B------:R-:W-:Y:S05]  /*0630*/  EXIT ;  /* 0x000000000000794d */ /* 0x000fea0003800000 */
.L_x_7:
        /* <DEDUP_REMOVED lines=12> */
.L_x_41:


//--------------------- .text._Z14quantizeKernelPfPKii --------------------------
	.section	.text._Z14quantizeKernelPfPKii,"ax",@progbits
	.align	128
        .global         _Z14quantizeKernelPfPKii
        .type           _Z14quantizeKernelPfPKii,@function
        .size           _Z14quantizeKernelPfPKii,(.L_x_38 - _Z14quantizeKernelPfPKii)
        .other          _Z14quantizeKernelPfPKii,@"STO_CUDA_ENTRY STV_DEFAULT"
_Z14quantizeKernelPfPKii:
.text._Z14quantizeKernelPfPKii:
[----:B------:R-:W-:Y:S01]  /*0000*/  LDC R1, c[0x0][0x37c] ;  /* 0x0000df00ff017b82 */ /* 0x000fe20000000800 */
[----:B------:R-:W0:Y:S01]  /*0010*/  S2R R7, SR_CTAID.X ;  /* 0x0000000000077919 */ /* 0x000e220000002500 */
[----:B------:R-:W0:Y:S02]  /*0020*/  LDCU UR4, c[0x0][0x390] ;  /* 0x00007200ff0477ac */ /* 0x000e240008000800 */
[----:B0-----:R-:W-:-:S13]  /*0030*/  ISETP.GE.AND P0, PT, R7, UR4, PT ;  /* 0x0000000407007c0c */ /* 0x001fda000bf06270 */
[----:B------:R-:W-:Y:S05]  /*0040*/  @P0 EXIT ;  /* 0x000000000000094d */ /* 0x000fea0003800000 */
[----:B------:R-:W0:Y:S01]  /*0050*/  S2R R0, SR_TID.X ;  /* 0x0000000000007919 */ /* 0x000e220000002100 */
[----:B------:R-:W0:Y:S01]  /*0060*/  LDC.64 R2, c[0x0][0x388] ;  /* 0x0000e200ff027b82 */ /* 0x000e220000000a00 */
[----:B------:R-:W1:Y:S07]  /*0070*/  LDCU.64 UR4, c[0x0][0x358] ;  /* 0x00006b00ff0477ac */ /* 0x000e6e0008000a00 */
[----:B------:R-:W2:Y:S01]  /*0080*/  LDC.64 R4, c[0x0][0x380] ;  /* 0x0000e000ff047b82 */ /* 0x000ea20000000a00 */
[----:B0-----:R-:W-:-:S06]  /*0090*/  IMAD.WIDE.U32 R2, R0, 0x4, R2 ;  /* 0x0000000400027825 */ /* 0x001fcc00078e0002 */
[----:B-1----:R-:W3:Y:S01]  /*00a0*/  LDG.E R2, desc[UR4][R2.64] ;  /* 0x0000000402027981 */ /* 0x002ee2000c1e1900 */
[----:B------:R-:W-:-:S04]  /*00b0*/  IMAD R7, R7, 0x40, R0 ;  /* 0x0000004007077824 */ /* 0x000fc800078e0200 */
[----:B--2---:R-:W-:-:S05]  /*00c0*/  IMAD.WIDE.U32 R4, R7, 0x4, R4 ;  /* 0x0000000407047825 */ /* 0x004fca00078e0004 */
[----:B------:R-:W2:Y:S01]  /*00d0*/  LDG.E R0, desc[UR4][R4.64] ;  /* 0x0000000404007981 */ /* 0x000ea2000c1e1900 */
[----:B------:R-:W-:Y:S01]  /*00e0*/  BSSY.RECONVERGENT B0, `(.L_x_8) ;  /* 0x000000d000007945 */ /* 0x000fe20003800200 */
[----:B---3--:R-:W-:-:S04]  /*00f0*/  I2FP.F32.S32 R3, R2 ;  /* 0x0000000200037245 */ /* 0x008fc80000201400 */
[----:B------:R-:W0:Y:S08]  /*0100*/  MUFU.RCP R6, R3 ;  /* 0x0000000300067308 */ /* 0x000e300000001000 */
[----:B--2---:R-:W1:Y:S01]  /*0110*/  FCHK P0, R0, R3 ;  /* 0x0000000300007302 */ /* 0x004e620000000000 */
[----:B0-----:R-:W-:-:S04]  /*0120*/  FFMA R7, -R3, R6, 1 ;  /* 0x3f80000003077423 */ /* 0x001fc80000000106 */
[----:B------:R-:W-:-:S04]  /*0130*/  FFMA R7, R6, R7, R6 ;  /* 0x0000000706077223 */ /* 0x000fc80000000006 */
[----:B------:R-:W-:-:S04]  /*0140*/  FFMA R6, R0, R7, RZ ;  /* 0x0000000700067223 */ /* 0x000fc800000000ff */
[----:B------:R-:W-:-:S04]  /*0150*/  FFMA R8, -R3, R6, R0 ;  /* 0x0000000603087223 */ /* 0x000fc80000000100 */
[----:B------:R-:W-:Y:S01]  /*0160*/  FFMA R6, R7, R8, R6 ;  /* 0x0000000807067223 */ /* 0x000fe20000000006 */
[----:B-1----:R-:W-:Y:S06]  /*0170*/  @!P0 BRA `(.L_x_9) ;  /* 0x00000000000c8947 */ /* 0x002fec0003800000 */
[----:B------:R-:W-:-:S07]  /*0180*/  MOV R2, 0x1a0 ;  /* 0x000001a000027802 */ /* 0x000fce0000000f00 */
[----:B------:R-:W-:Y:S05]  /*0190*/  CALL.REL.NOINC `($__internal_0_$__cuda_sm3x_div_rn_noftz_f32_slowpath) ;  /* 0x00000000002c7944 */ /* 0x000fea0003c00000 */
[----:B------:R-:W-:-:S07]  /*01a0*/  IMAD.MOV.U32 R6, RZ, RZ, R0 ;  /* 0x000000ffff067224 */ /* 0x000fce00078e0000 */
.L_x_9:
[----:B------:R-:W-:Y:S05]  /*01b0*/  BSYNC.RECONVERGENT B0 ;  /* 0x0000000000007941 */ /* 0x000fea0003800200 */
.L_x_8:
[----:B------:R-:W-:-:S05]  /*01c0*/  IMAD.MOV.U32 R3, RZ, RZ, 0x3f000000 ;  /* 0x3f000000ff037424 */ /* 0x000fca00078e00ff */
[----:B------:R-:W-:-:S05]  /*01d0*/  LOP3.LUT R3, R3, 0x80000000, R6, 0xb8, !PT ;  /* 0x8000000003037812 */ /* 0x000fca00078eb806 */
[----:B------:R-:W-:-:S06]  /*01e0*/  FADD.RZ R3, R3, R6 ;  /* 0x0000000603037221 */ /* 0x000fcc000000c000 */
[----:B------:R-:W0:Y:S02]  /*01f0*/  FRND.TRUNC R3, R3 ;  /* 0x0000000300037307 */ /* 0x000e24000020d000 */
[----:B0-----:R-:W-:Y:S01]  /*0200*/  FSETP.NEU.AND P0, PT, R3, RZ, PT ;  /* 0x000000ff0300720b */ /* 0x001fe20003f0d000 */
[----:B------:R0:W-:-:S12]  /*0210*/  STG.E desc[UR4][R4.64], R3 ;  /* 0x0000000304007986 */ /* 0x0001d8000c101904 */
[----:B0-----:R-:W-:Y:S05]  /*0220*/  @P0 EXIT ;  /* 0x000000000000094d */ /* 0x001fea0003800000 */
[----:B------:R-:W-:Y:S01]  /*0230*/  STG.E desc[UR4][R4.64], RZ ;  /* 0x000000ff04007986 */ /* 0x000fe2000c101904 */
[----:B------:R-:W-:Y:S05]  /*0240*/  EXIT ;  /* 0x000000000000794d */ /* 0x000fea0003800000 */
        .weak           $__internal_0_$__cuda_sm3x_div_rn_noftz_f32_slowpath
        .type           $__internal_0_$__cuda_sm3x_div_rn_noftz_f32_slowpath,@function
        .size           $__internal_0_$__cuda_sm3x_div_rn_noftz_f32_slowpath,(.L_x_38 - $__internal_0_$__cuda_sm3x_div_rn_noftz_f32_slowpath)
$__internal_0_$__cuda_sm3x_div_rn_noftz_f32_slowpath:
[--C-:B------:R-:W-:Y:S01]  /*0250*/  SHF.R.U32.HI R7, RZ, 0x17, R3.reuse ;  /* 0x00000017ff077819 */ /* 0x100fe20000011603 */
[----:B------:R-:W-:Y:S01]  /*0260*/  BSSY.RECONVERGENT B1, `(.L_x_10) ;  /* 0x0000064000017945 */ /* 0x000fe20003800200 */
[--C-:B------:R-:W-:Y:S01]  /*0270*/  SHF.R.U32.HI R6, RZ, 0x17, R0.reuse ;  /* 0x00000017ff067819 */ /* 0x100fe20000011600 */
[----:B------:R-:W-:Y:S01]  /*0280*/  IMAD.MOV.U32 R8, RZ, RZ, R0 ;  /* 0x000000ffff087224 */ /* 0x000fe200078e0000 */
[----:B------:R-:W-:Y:S01]  /*0290*/  LOP3.LUT R7, R7, 0xff, RZ, 0xc0, !PT ;  /* 0x000000ff07077812 */ /* 0x000fe200078ec0ff */
[----:B------:R-:W-:Y:S01]  /*02a0*/  IMAD.MOV.U32 R9, RZ, RZ, R3 ;  /* 0x000000ffff097224 */ /* 0x000fe200078e0003 */
[----:B------:R-:W-:-:S03]  /*02b0*/  LOP3.LUT R6, R6, 0xff, RZ, 0xc0, !PT ;  /* 0x000000ff06067812 */ /* 0x000fc600078ec0ff */
[----:B------:R-:W-:Y:S02]  /*02c0*/  VIADD R12, R7, 0xffffffff ;  /* 0xffffffff070c7836 */ /* 0x000fe40000000000 */
[----:B------:R-:W-:-:S03]  /*02d0*/  VIADD R11, R6, 0xffffffff ;  /* 0xffffffff060b7836 */ /* 0x000fc60000000000 */
[----:B------:R-:W-:-:S04]  /*02e0*/  ISETP.GT.U32.AND P0, PT, R12, 0xfd, PT ;  /* 0x000000fd0c00780c */ /* 0x000fc80003f04070 */
[----:B------:R-:W-:-:S13]  /*02f0*/  ISETP.GT.U32.OR P0, PT, R11, 0xfd, P0 ;  /* 0x000000fd0b00780c */ /* 0x000fda0000704470 */
[----:B------:R-:W-:Y:S01]  /*0300*/  @!P0 IMAD.MOV.U32 R10, RZ, RZ, RZ ;  /* 0x000000ffff0a8224 */ /* 0x000fe200078e00ff */
[----:B------:R-:W-:Y:S06]  /*0310*/  @!P0 BRA `(.L_x_11) ;  /* 0x00000000005c8947 */ /* 0x000fec0003800000 */
[----:B------:R-:W-:Y:S02]  /*0320*/  FSETP.GTU.FTZ.AND P0, PT, |R0|, +INF , PT ;  /* 0x7f8000000000780b */ /* 0x000fe40003f1c200 */
[----:B------:R-:W-:-:S04]  /*0330*/  FSETP.GTU.FTZ.AND P1, PT, |R3|, +INF , PT ;  /* 0x7f8000000300780b */ /* 0x000fc80003f3c200 */
[----:B------:R-:W-:-:S13]  /*0340*/  PLOP3.LUT P0, PT, P0, P1, PT, 0xf8, 0x8f ;  /* 0x00000000008f781c */ /* 0x000fda0000703f70 */
[----:B------:R-:W-:Y:S05]  /*0350*/  @P0 BRA `(.L_x_12) ;  /* 0x00000004004c0947 */ /* 0x000fea0003800000 */
[----:B------:R-:W-:-:S13]  /*0360*/  LOP3.LUT P0, RZ, R9, 0x7fffffff, R8, 0xc8, !PT ;  /* 0x7fffffff09ff7812 */ /* 0x000fda000780c808 */
[----:B------:R-:W-:Y:S05]  /*0370*/  @!P0 BRA `(.L_x_13) ;  /* 0x00000004003c8947 */ /* 0x000fea0003800000 */
[C---:B------:R-:W-:Y:S02]  /*0380*/  FSETP.NEU.FTZ.AND P2, PT, |R0|.reuse, +INF , PT ;  /* 0x7f8000000000780b */ /* 0x040fe40003f5d200 */
[----:B------:R-:W-:Y:S02]  /*0390*/  FSETP.NEU.FTZ.AND P1, PT, |R3|, +INF , PT ;  /* 0x7f8000000300780b */ /* 0x000fe40003f3d200 */
[----:B------:R-:W-:-:S11]  /*03a0*/  FSETP.NEU.FTZ.AND P0, PT, |R0|, +INF , PT ;  /* 0x7f8000000000780b */ /* 0x000fd60003f1d200 */
[----:B------:R-:W-:Y:S05]  /*03b0*/  @!P1 BRA !P2, `(.L_x_13) ;  /* 0x00000004002c9947 */ /* 0x000fea0005000000 */
[----:B------:R-:W-:-:S04]  /*03c0*/  LOP3.LUT P2, RZ, R8, 0x7fffffff, RZ, 0xc0, !PT ;  /* 0x7fffffff08ff7812 */ /* 0x000fc8000784c0ff */
[----:B------:R-:W-:-:S13]  /*03d0*/  PLOP3.LUT P1, PT, P1, P2, PT, 0x2f, 0xf2 ;  /* 0x0000000000f2781c */ /* 0x000fda0000f24577 */
[----:B------:R-:W-:Y:S05]  /*03e0*/  @P1 BRA `(.L_x_14) ;  /* 0x0000000400181947 */ /* 0x000fea0003800000 */
[----:B------:R-:W-:-:S04]  /*03f0*/  LOP3.LUT P1, RZ, R9, 0x7fffffff, RZ, 0xc0, !PT ;  /* 0x7fffffff09ff7812 */ /* 0x000fc8000782c0ff */
[----:B------:R-:W-:-:S13]  /*0400*/  PLOP3.LUT P0, PT, P0, P1, PT, 0x2f, 0xf2 ;  /* 0x0000000000f2781c */ /* 0x000fda0000702577 */
[----:B------:R-:W-:Y:S05]  /*0410*/  @P0 BRA `(.L_x_15) ;  /* 0x0000000400000947 */ /* 0x000fea0003800000 */
[----:B------:R-:W-:Y:S02]  /*0420*/  ISETP.GE.AND P0, PT, R11, RZ, PT ;  /* 0x000000ff0b00720c */ /* 0x000fe40003f06270 */
[----:B------:R-:W-:-:S11]  /*0430*/  ISETP.GE.AND P1, PT, R12, RZ, PT ;  /* 0x000000ff0c00720c */ /* 0x000fd60003f26270 */
[----:B------:R-:W-:Y:S02]  /*0440*/  @P0 IMAD.MOV.U32 R10, RZ, RZ, RZ ;  /* 0x000000ffff0a0224 */ /* 0x000fe400078e00ff */
[----:B------:R-:W-:Y:S01]  /*0450*/  @!P0 FFMA R8, R0, 1.84467440737095516160e+19, RZ ;  /* 0x5f80000000088823 */ /* 0x000fe200000000ff */
[----:B------:R-:W-:Y:S02]  /*0460*/  @!P0 IMAD.MOV.U32 R10, RZ, RZ, -0x40 ;  /* 0xffffffc0ff0a8424 */ /* 0x000fe400078e00ff */
[----:B------:R-:W-:Y:S02]  /*0470*/  @!P1 FFMA R9, R3, 1.84467440737095516160e+19, RZ ;  /* 0x5f80000003099823 */ /* 0x000fe400000000ff */
[----:B------:R-:W-:-:S07]  /*0480*/  @!P1 VIADD R10, R10, 0x40 ;  /* 0x000000400a0a9836 */ /* 0x000fce0000000000 */
.L_x_11:
[----:B------:R-:W-:Y:S01]  /*0490*/  LEA R0, R7, 0xc0800000, 0x17 ;  /* 0xc080000007007811 */ /* 0x000fe200078eb8ff */
[----:B------:R-:W-:Y:S01]  /*04a0*/  VIADD R6, R6, 0xffffff81 ;  /* 0xffffff8106067836 */ /* 0x000fe20000000000 */
[----:B------:R-:W-:Y:S03]  /*04b0*/  BSSY.RECONVERGENT B2, `(.L_x_16) ;  /* 0x0000035000027945 */ /* 0x000fe60003800200 */
[----:B------:R-:W-:Y:S01]  /*04c0*/  IMAD.IADD R9, R9, 0x1, -R0 ;  /* 0x0000000109097824 */ /* 0x000fe200078e0a00 */
[C---:B------:R-:W-:Y:S01]  /*04d0*/  IADD3 R7, PT, PT, R6.reuse, 0x7f, -R7 ;  /* 0x0000007f06077810 */ /* 0x040fe20007ffe807 */
[----:B------:R-:W-:Y:S02]  /*04e0*/  IMAD R0, R6, -0x800000, R8 ;  /* 0xff80000006007824 */ /* 0x000fe400078e0208 */
[----:B------:R-:W0:Y:S01]  /*04f0*/  MUFU.RCP R3, R9 ;  /* 0x0000000900037308 */ /* 0x000e220000001000 */
[----:B------:R-:W-:Y:S01]  /*0500*/  FADD.FTZ R11, -R9, -RZ ;  /* 0x800000ff090b7221 */ /* 0x000fe20000010100 */
[----:B------:R-:W-:-:S03]  /*0510*/  IMAD.IADD R7, R7, 0x1, R10 ;  /* 0x0000000107077824 */ /* 0x000fc600078e020a */
[----:B0-----:R-:W-:-:S04]  /*0520*/  FFMA R12, R3, R11, 1 ;  /* 0x3f800000030c7423 */ /* 0x001fc8000000000b */
[----:B------:R-:W-:-:S04]  /*0530*/  FFMA R12, R3, R12, R3 ;  /* 0x0000000c030c7223 */ /* 0x000fc80000000003 */
[----:B------:R-:W-:-:S04]  /*0540*/  FFMA R3, R0, R12, RZ ;  /* 0x0000000c00037223 */ /* 0x000fc800000000ff */
[----:B------:R-:W-:-:S04]  /*0550*/  FFMA R8, R11, R3, R0 ;  /* 0x000000030b087223 */ /* 0x000fc80000000000 */
[----:B------:R-:W-:-:S04]  /*0560*/  FFMA R13, R12, R8, R3 ;  /* 0x000000080c0d7223 */ /* 0x000fc80000000003 */
[----:B------:R-:W-:-:S04]  /*0570*/  FFMA R8, R11, R13, R0 ;  /* 0x0000000d0b087223 */ /* 0x000fc80000000000 */
[----:B------:R-:W-:-:S05]  /*0580*/  FFMA R0, R12, R8, R13 ;  /* 0x000000080c007223 */ /* 0x000fca000000000d */
[----:B------:R-:W-:-:S04]  /*0590*/  SHF.R.U32.HI R3, RZ, 0x17, R0 ;  /* 0x00000017ff037819 */ /* 0x000fc80000011600 */
[----:B------:R-:W-:-:S05]  /*05a0*/  LOP3.LUT R3, R3, 0xff, RZ, 0xc0, !PT ;  /* 0x000000ff03037812 */ /* 0x000fca00078ec0ff */
[----:B------:R-:W-:-:S04]  /*05b0*/  IMAD.IADD R9, R3, 0x1, R7 ;  /* 0x0000000103097824 */ /* 0x000fc800078e0207 */
[----:B------:R-:W-:-:S05]  /*05c0*/  VIADD R3, R9, 0xffffffff ;  /* 0xffffffff09037836 */ /* 0x000fca0000000000 */
[----:B------:R-:W-:-:S13]  /*05d0*/  ISETP.GE.U32.AND P0, PT, R3, 0xfe, PT ;  /* 0x000000fe0300780c */ /* 0x000fda0003f06070 */
[----:B------:R-:W-:Y:S05]  /*05e0*/  @!P0 BRA `(.L_x_17) ;  /* 0x0000000000808947 */ /* 0x000fea0003800000 */
[----:B------:R-:W-:-:S13]  /*05f0*/  ISETP.GT.AND P0, PT, R9, 0xfe, PT ;  /* 0x000000fe0900780c */ /* 0x000fda0003f04270 */
[----:B------:R-:W-:Y:S05]  /*0600*/  @P0 BRA `(.L_x_18) ;  /* 0x00000000006c0947 */ /* 0x000fea0003800000 */
[----:B------:R-:W-:-:S13]  /*0610*/  ISETP.GE.AND P0, PT, R9, 0x1, PT ;  /* 0x000000010900780c */ /* 0x000fda0003f06270 */
[----:B------:R-:W-:Y:S05]  /*0620*/  @P0 BRA `(.L_x_19) ;  /* 0x0000000000740947 */ /* 0x000fea0003800000 */
[----:B------:R-:W-:Y:S02]  /*0630*/  ISETP.GE.AND P0, PT, R9, -0x18, PT ;  /* 0xffffffe80900780c */ /* 0x000fe40003f06270 */
[----:B------:R-:W-:-:S11]  /*0640*/  LOP3.LUT R0, R0, 0x80000000, RZ, 0xc0, !PT ;  /* 0x8000000000007812 */ /* 0x000fd600078ec0ff */
[----:B------:R-:W-:Y:S05]  /*0650*/  @!P0 BRA `(.L_x_19) ;  /* 0x0000000000688947 */ /* 0x000fea0003800000 */
[CCC-:B------:R-:W-:Y:S01]  /*0660*/  FFMA.RZ R3, R12.reuse, R8.reuse, R13.reuse ;  /* 0x000000080c037223 */ /* 0x1c0fe2000000c00d */
[CCC-:B------:R-:W-:Y:S01]  /*0670*/  FFMA.RM R6, R12.reuse, R8.reuse, R13.reuse ;  /* 0x000000080c067223 */ /* 0x1c0fe2000000400d */
[C---:B------:R-:W-:Y:S02]  /*0680*/  ISETP.NE.AND P2, PT, R9.reuse, RZ, PT ;  /* 0x000000ff0900720c */ /* 0x040fe40003f45270 */
[----:B------:R-:W-:Y:S02]  /*0690*/  ISETP.NE.AND P1, PT, R9, RZ, PT ;  /* 0x000000ff0900720c */ /* 0x000fe40003f25270 */
[----:B------:R-:W-:Y:S01]  /*06a0*/  LOP3.LUT R7, R3, 0x7fffff, RZ, 0xc0, !PT ;  /* 0x007fffff03077812 */ /* 0x000fe200078ec0ff */
[----:B------:R-:W-:Y:S01]  /*06b0*/  FFMA.RP R3, R12, R8, R13 ;  /* 0x000000080c037223 */ /* 0x000fe2000000800d */
[----:B------:R-:W-:Y:S02]  /*06c0*/  VIADD R8, R9, 0x20 ;  /* 0x0000002009087836 */ /* 0x000fe40000000000 */
[----:B------:R-:W-:Y:S01]  /*06d0*/  LOP3.LUT R7, R7, 0x800000, RZ, 0xfc, !PT ;  /* 0x0080000007077812 */ /* 0x000fe200078efcff */
[----:B------:R-:W-:Y:S01]  /*06e0*/  IMAD.MOV R9, RZ, RZ, -R9 ;  /* 0x000000ffff097224 */ /* 0x000fe200078e0a09 */
[----:B------:R-:W-:-:S02]  /*06f0*/  FSETP.NEU.FTZ.AND P0, PT, R3, R6, PT ;  /* 0x000000060300720b */ /* 0x000fc40003f1d000 */
[----:B------:R-:W-:Y:S02]  /*0700*/  SHF.L.U32 R8, R7, R8, RZ ;  /* 0x0000000807087219 */ /* 0x000fe400000006ff */
[----:B------:R-:W-:Y:S02]  /*0710*/  SEL R6, R9, RZ, P2 ;  /* 0x000000ff09067207 */ /* 0x000fe40001000000 */
[----:B------:R-:W-:Y:S02]  /*0720*/  ISETP.NE.AND P1, PT, R8, RZ, P1 ;  /* 0x000000ff0800720c */ /* 0x000fe40000f25270 */
[----:B------:R-:W-:Y:S02]  /*0730*/  SHF.R.U32.HI R6, RZ, R6, R7 ;  /* 0x00000006ff067219 */ /* 0x000fe40000011607 */
[----:B------:R-:W-:Y:S02]  /*0740*/  PLOP3.LUT P0, PT, P0, P1, PT, 0xf8, 0x8f ;  /* 0x00000000008f781c */ /* 0x000fe40000703f70 */
[----:B------:R-:W-:-:S02]  /*0750*/  SHF.R.U32.HI R8, RZ, 0x1, R6 ;  /* 0x00000001ff087819 */ /* 0x000fc40000011606 */
[----:B------:R-:W-:-:S04]  /*0760*/  SEL R3, RZ, 0x1, !P0 ;  /* 0x00000001ff037807 */ /* 0x000fc80004000000 */
[----:B------:R-:W-:-:S04]  /*0770*/  LOP3.LUT R3, R3, 0x1, R8, 0xf8, !PT ;  /* 0x0000000103037812 */ /* 0x000fc800078ef808 */
[----:B------:R-:W-:-:S05]  /*0780*/  LOP3.LUT R3, R3, R6, RZ, 0xc0, !PT ;  /* 0x0000000603037212 */ /* 0x000fca00078ec0ff */
[----:B------:R-:W-:-:S05]  /*0790*/  IMAD.IADD R3, R8, 0x1, R3 ;  /* 0x0000000108037824 */ /* 0x000fca00078e0203 */
[----:B------:R-:W-:Y:S01]  /*07a0*/  LOP3.LUT R0, R3, R0, RZ, 0xfc, !PT ;  /* 0x0000000003007212 */ /* 0x000fe200078efcff */
[----:B------:R-:W-:Y:S06]  /*07b0*/  BRA `(.L_x_19) ;  /* 0x0000000000107947 */ /* 0x000fec0003800000 */
.L_x_18:
[----:B------:R-:W-:-:S04]  /*07c0*/  LOP3.LUT R0, R0, 0x80000000, RZ, 0xc0, !PT ;  /* 0x8000000000007812 */ /* 0x000fc800078ec0ff */
[----:B------:R-:W-:Y:S01]  /*07d0*/  LOP3.LUT R0, R0, 0x7f800000, RZ, 0xfc, !PT ;  /* 0x7f80000000007812 */ /* 0x000fe200078efcff */
[----:B------:R-:W-:Y:S06]  /*07e0*/  BRA `(.L_x_19) ;  /* 0x0000000000047947 */ /* 0x000fec0003800000 */
.L_x_17:
[----:B------:R-:W-:-:S07]  /*07f0*/  IMAD R0, R7, 0x800000, R0 ;  /* 0x0080000007007824 */ /* 0x000fce00078e0200 */
.L_x_19:
[----:B------:R-:W-:Y:S05]  /*0800*/  BSYNC.RECONVERGENT B2 ;  /* 0x0000000000027941 */ /* 0x000fea0003800200 */
.L_x_16:
[----:B------:R-:W-:Y:S05]  /*0810*/  BRA `(.L_x_20) ;  /* 0x0000000000207947 */ /* 0x000fea0003800000 */
.L_x_15:
[----:B------:R-:W-:-:S04]  /*0820*/  LOP3.LUT R0, R9, 0x80000000, R8, 0x48, !PT ;  /* 0x8000000009007812 */ /* 0x000fc800078e4808 */
[----:B------:R-:W-:Y:S01]  /*0830*/  LOP3.LUT R0, R0, 0x7f800000, RZ, 0xfc, !PT ;  /* 0x7f80000000007812 */ /* 0x000fe200078efcff */
[----:B------:R-:W-:Y:S06]  /*0840*/  BRA `(.L_x_20) ;  /* 0x0000000000147947 */ /* 0x000fec0003800000 */
.L_x_14:
[----:B------:R-:W-:Y:S01]  /*0850*/  LOP3.LUT R0, R9, 0x80000000, R8, 0x48, !PT ;  /* 0x8000000009007812 */ /* 0x000fe200078e4808 */
[----:B------:R-:W-:Y:S06]  /*0860*/  BRA `(.L_x_20) ;  /* 0x00000000000c7947 */ /* 0x000fec0003800000 */
.L_x_13:
[----:B------:R-:W0:Y:S01]  /*0870*/  MUFU.RSQ R0, -QNAN ;  /* 0xffc0000000007908 */ /* 0x000e220000001400 */
[----:B------:R-:W-:Y:S05]  /*0880*/  BRA `(.L_x_20) ;  /* 0x0000000000047947 */ /* 0x000fea0003800000 */
.L_x_12:
[----:B------:R-:W-:-:S07]  /*0890*/  FADD.FTZ R0, R0, R3 ;  /* 0x0000000300007221 */ /* 0x000fce0000010000 */
.L_x_20:
[----:B------:R-:W-:Y:S05]  /*08a0*/  BSYNC.RECONVERGENT B1 ;  /* 0x0000000000017941 */ /* 0x000fea0003800200 */
.L_x_10:
[----:B------:R-:W-:-:S04]  /*08b0*/  IMAD.MOV.U32 R3, RZ, RZ, 0x0 ;  /* 0x00000000ff037424 */ /* 0x000fc800078e00ff */
[----:B0-----:R-:W-:Y:S05]  /*08c0*/  RET.REL.NODEC R2 `(_Z14quantizeKernelPfPKii) ;  /* 0xfffffff402cc7950 */ /* 0x001fea0003c3ffff */
.L_x_21:
        /* <DEDUP_REMOVED lines=11> */
.L_x_38:


//--------------------- .text._Z9dctKernelPKiPfi  --------------------------
	.section	.text._Z9dctKernelPKiPfi,"ax",@progbits
	.align	128
        .global         _Z9dctKernelPKiPfi
        .type           _Z9dctKernelPKiPfi,@function
        .size           _Z9dctKernelPKiPfi,(.L_x_39 - _Z9dctKernelPKiPfi)
        .other          _Z9dctKernelPKiPfi,@"STO_CUDA_ENTRY STV_DEFAULT"
_Z9dctKernelPKiPfi:
.text._Z9dctKernelPKiPfi:
[----:B------:R-:W-:Y:S01]  /*0000*/  LDC R1, c[0x0][0x37c] ;  /* 0x0000df00ff017b82 */ /* 0x000fe20000000800 */
[----:B------:R-:W0:Y:S01]  /*0010*/  S2R R7, SR_CTAID.X ;  /* 0x0000000000077919 */ /* 0x000e220000002500 */
[----:B------:R-:W0:Y:S02]  /*0020*/  LDCU UR4, c[0x0][0x390] ;  /* 0x00007200ff0477ac */ /* 0x000e240008000800 */
[----:B0-----:R-:W-:-:S13]  /*0030*/  ISETP.GE.AND P0, PT, R7, UR4, PT ;  /* 0x0000000407007c0c */ /* 0x001fda000bf06270 */
[----:B------:R-:W-:Y:S05]  /*0040*/  @P0 EXIT ;  /* 0x000000000000094d */ /* 0x000fea0003800000 */
[----:B------:R-:W0:Y:S01]  /*0050*/  S2R R0, SR_TID.Y ;  /* 0x0000000000007919 */ /* 0x000e220000002200 */
[----:B------:R-:W1:Y:S01]  /*0060*/  LDC.64 R4, c[0x0][0x380] ;  /* 0x0000e000ff047b82 */ /* 0x000e620000000a00 */
[----:B------:R-:W2:Y:S01]  /*0070*/  LDCU.64 UR8, c[0x0][0x358] ;  /* 0x00006b00ff0877ac */ /* 0x000ea20008000a00 */
[----:B------:R-:W0:Y:S02]  /*0080*/  S2R R3, SR_TID.X ;  /* 0x0000000000037919 */ /* 0x000e240000002100 */
[----:B0-----:R-:W-:-:S04]  /*0090*/  IMAD R2, R0, 0x8, R3 ;  /* 0x0000000800027824 */ /* 0x001fc800078e0203 */
[----:B------:R-:W-:-:S04]  /*00a0*/  IMAD R2, R7, 0x40, R2 ;  /* 0x0000004007027824 */ /* 0x000fc800078e0202 */
[----:B-1----:R-:W-:-:S06]  /*00b0*/  IMAD.WIDE.U32 R4, R2, 0x4, R4 ;  /* 0x0000000402047825 */ /* 0x002fcc00078e0004 */
[----:B--2---:R-:W2:Y:S01]  /*00c0*/  LDG.E R4, desc[UR8][R4.64] ;  /* 0x0000000804047981 */ /* 0x004ea2000c1e1900 */
[----:B------:R-:W0:Y:S01]  /*00d0*/  S2UR UR5, SR_CgaCtaId ;  /* 0x00000000000579c3 */ /* 0x000e220000008800 */
[----:B------:R-:W-:Y:S01]  /*00e0*/  UMOV UR4, 0x400 ;  /* 0x0000040000047882 */ /* 0x000fe20000000000 */
[----:B------:R-:W-:Y:S01]  /*00f0*/  SHF.L.U32 R23, R3, 0x5, RZ ;  /* 0x0000000503177819 */ /* 0x000fe200000006ff */
[----:B------:R-:W-:Y:S05]  /*0100*/  BSSY.RECONVERGENT B1, `(.L_x_22) ;  /* 0x0000040000017945 */ /* 0x000fea0003800200 */
[----:B------:R-:W1:Y:S08]  /*0110*/  LDC.64 R12, c[0x3][R23] ;  /* 0x00c00000170c7b82 */ /* 0x000e700000000a00 */
[----:B------:R-:W3:Y:S01]  /*0120*/  LDC.64 R14, c[0x3][R23+0x8] ;  /* 0x00c00200170e7b82 */ /* 0x000ee20000000a00 */
[----:B0-----:R-:W-:-:S07]  /*0130*/  ULEA UR6, UR5, UR4, 0x18 ;  /* 0x0000000405067291 */ /* 0x001fce000f8ec0ff */
[----:B------:R-:W0:Y:S01]  /*0140*/  LDC.64 R18, c[0x3][R23+0x10] ;  /* 0x00c0040017127b82 */ /* 0x000e220000000a00 */
[----:B------:R-:W-:Y:S01]  /*0150*/  UIADD3 UR4, UPT, UPT, UR4, 0x100, URZ ;  /* 0x0000010004047890 */ /* 0x000fe2000fffe0ff */
[----:B------:R-:W-:-:S03]  /*0160*/  LEA R22, R0, UR6, 0x5 ;  /* 0x0000000600167c11 */ /* 0x000fc6000f8e28ff */
[----:B------:R-:W-:-:S03]  /*0170*/  ULEA UR4, UR5, UR4, 0x18 ;  /* 0x0000000405047291 */ /* 0x000fc6000f8ec0ff */
[----:B------:R-:W4:Y:S01]  /*0180*/  LDC.64 R16, c[0x3][R23+0x18] ;  /* 0x00c0060017107b82 */ /* 0x000f220000000a00 */
[----:B------:R-:W-:Y:S01]  /*0190*/  IMAD R21, R3, 0x4, R22 ;  /* 0x0000000403157824 */ /* 0x000fe200078e0216 */
[----:B--2---:R-:W-:-:S05]  /*01a0*/  I2FP.F32.S32 R20, R4 ;  /* 0x0000000400147245 */ /* 0x004fca0000201400 */
[----:B------:R-:W-:Y:S01]  /*01b0*/  STS [R21], R20 ;  /* 0x0000001415007388 */ /* 0x000fe20000000800 */
[----:B------:R-:W-:Y:S06]  /*01c0*/  BAR.SYNC.DEFER_BLOCKING 0x0 ;  /* 0x0000000000007b1d */ /* 0x000fec0000010000 */
[----:B------:R-:W1:Y:S04]  /*01d0*/  LDS.128 R4, [R22] ;  /* 0x0000000016047984 */ /* 0x000e680000000c00 */
[----:B------:R-:W0:Y:S01]  /*01e0*/  LDS.128 R8, [R22+0x10] ;  /* 0x0000100016087984 */ /* 0x000e220000000c00 */
[----:B-1----:R-:W-:Y:S01]  /*01f0*/  FFMA R4, R4, R12, RZ ;  /* 0x0000000c04047223 */ /* 0x002fe200000000ff */
[----:B------:R-:W-:-:S03]  /*0200*/  IMAD.SHL.U32 R12, R0, 0x20, RZ ;  /* 0x00000020000c7824 */ /* 0x000fc600078e00ff */
[----:B------:R-:W-:Y:S01]  /*0210*/  FFMA R5, R13, R5, R4 ;  /* 0x000000050d057223 */ /* 0x000fe20000000004 */
[----:B------:R-:W-:-:S03]  /*0220*/  LEA R13, R3, UR4, 0x2 ;  /* 0x00000004030d7c11 */ /* 0x000fc6000f8e10ff */
[----:B---3--:R-:W-:Y:S01]  /*0230*/  FFMA R6, R14, R6, R5 ;  /* 0x000000060e067223 */ /* 0x008fe20000000005 */
[----:B------:R-:W-:Y:S01]  /*0240*/  LEA R0, R0, R13, 0x5 ;  /* 0x0000000d00007211 */ /* 0x000fe200078e28ff */
[----:B------:R-:W1:Y:S02]  /*0250*/  LDC.64 R4, c[0x3][R12] ;  /* 0x00c000000c047b82 */ /* 0x000e640000000a00 */
[----:B------:R-:W-:-:S04]  /*0260*/  FFMA R7, R15, R7, R6 ;  /* 0x000000070f077223 */ /* 0x000fc80000000006 */
[----:B0-----:R-:W-:Y:S02]  /*0270*/  FFMA R8, R8, R18, R7 ;  /* 0x0000001208087223 */ /* 0x001fe40000000007 */
[----:B------:R-:W0:Y:S02]  /*0280*/  LDC.64 R6, c[0x3][R12+0x8] ;  /* 0x00c002000c067b82 */ /* 0x000e240000000a00 */
[----:B------:R-:W-:-:S04]  /*0290*/  FFMA R9, R19, R9, R8 ;  /* 0x0000000913097223 */ /* 0x000fc80000000008 */
[----:B----4-:R-:W-:Y:S02]  /*02a0*/  FFMA R10, R16, R10, R9 ;  /* 0x0000000a100a7223 */ /* 0x010fe40000000009 */
[----:B------:R-:W2:Y:S02]  /*02b0*/  LDC.64 R8, c[0x3][R12+0x10] ;  /* 0x00c004000c087b82 */ /* 0x000ea40000000a00 */
[----:B------:R-:W-:-:S05]  /*02c0*/  FFMA R17, R17, R11, R10 ;  /* 0x0000000b11117223 */ /* 0x000fca000000000a */
[----:B------:R-:W-:Y:S01]  /*02d0*/  STS [R0], R17 ;  /* 0x0000001100007388 */ /* 0x000fe20000000800 */
[----:B------:R-:W3:Y:S08]  /*02e0*/  LDC.64 R10, c[0x3][R12+0x18] ;  /* 0x00c006000c0a7b82 */ /* 0x000ef00000000a00 */
[----:B------:R-:W-:Y:S06]  /*02f0*/  BAR.SYNC.DEFER_BLOCKING 0x0 ;  /* 0x0000000000007b1d */ /* 0x000fec0000010000 */
[----:B------:R-:W1:Y:S04]  /*0300*/  LDS R3, [R13] ;  /* 0x000000000d037984 */ /* 0x000e680000000800 */
[----:B------:R-:W4:Y:S04]  /*0310*/  LDS R15, [R13+0x20] ;  /* 0x000020000d0f7984 */ /* 0x000f280000000800 */
[----:B------:R-:W0:Y:S04]  /*0320*/  LDS R14, [R13+0x40] ;  /* 0x000040000d0e7984 */ /* 0x000e280000000800 */
[----:B------:R-:W5:Y:S04]  /*0330*/  LDS R19, [R13+0x60] ;  /* 0x000060000d137984 */ /* 0x000f680000000800 */
[----:B------:R-:W2:Y:S04]  /*0340*/  LDS R16, [R13+0x80] ;  /* 0x000080000d107984 */ /* 0x000ea80000000800 */
[----:B------:R-:W3:Y:S04]  /*0350*/  LDS R21, [R13+0xa0] ;  /* 0x0000a0000d157984 */ /* 0x000ee80000000800 */
[----:B------:R-:W3:Y:S04]  /*0360*/  LDS R18, [R13+0xc0] ;  /* 0x0000c0000d127984 */ /* 0x000ee80000000800 */
[----:B------:R-:W3:Y:S01]  /*0370*/  LDS R17, [R13+0xe0] ;  /* 0x0000e0000d117984 */ /* 0x000ee20000000800 */
[----:B-1----:R-:W-:Y:S01]  /*0380*/  FFMA R4, R3, R4, RZ ;  /* 0x0000000403047223 */ /* 0x002fe200000000ff */
[----:B------:R-:W-:-:S03]  /*0390*/  IMAD.MOV.U32 R3, RZ, RZ, 0x3f000000 ;  /* 0x3f000000ff037424 */ /* 0x000fc600078e00ff */
[----:B----4-:R-:W-:Y:S01]  /*03a0*/  FFMA R5, R15, R5, R4 ;  /* 0x000000050f057223 */ /* 0x010fe20000000004 */
[----:B------:R-:W-:-:S03]  /*03b0*/  HFMA2 R4, -RZ, RZ, 1.0341796875, -112.625 ;  /* 0x3c23d70aff047431 */ /* 0x000fc600000001ff */
[----:B0-----:R-:W-:-:S04]  /*03c0*/  FFMA R6, R14, R6, R5 ;  /* 0x000000060e067223 */ /* 0x001fc80000000005 */
[----:B-----5:R-:W-:-:S04]  /*03d0*/  FFMA R7, R19, R7, R6 ;  /* 0x0000000713077223 */ /* 0x020fc80000000006 */
[----:B--2---:R-:W-:-:S04]  /*03e0*/  FFMA R8, R16, R8, R7 ;  /* 0x0000000810087223 */ /* 0x004fc80000000007 */
[----:B---3--:R-:W-:-:S04]  /*03f0*/  FFMA R9, R21, R9, R8 ;  /* 0x0000000915097223 */ /* 0x008fc80000000008 */
[----:B------:R-:W-:-:S04]  /*0400*/  FFMA R10, R18, R10, R9 ;  /* 0x0000000a120a7223 */ /* 0x000fc80000000009 */
[----:B------:R-:W-:-:S04]  /*0410*/  FFMA R10, R17, R11, R10 ;  /* 0x0000000b110a7223 */ /* 0x000fc8000000000a */
[----:B------:R-:W-:-:S05]  /*0420*/  FMUL.D4 R10, R10, 100 ;  /* 0x42c800000a0a7820 */ /* 0x000fca0000200000 */
[----:B------:R-:W-:-:S05]  /*0430*/  LOP3.LUT R3, R3, 0x80000000, R10, 0xb8, !PT ;  /* 0x8000000003037812 */ /* 0x000fca00078eb80a */
[----:B------:R-:W-:Y:S01]  /*0440*/  FADD.RZ R0, R10, R3 ;  /* 0x000000030a007221 */ /* 0x000fe2000000c000 */
[----:B------:R-:W-:-:S04]  /*0450*/  IMAD.MOV.U32 R3, RZ, RZ, 0x42c80000 ;  /* 0x42c80000ff037424 */ /* 0x000fc800078e00ff */
[----:B------:R-:W-:Y:S01]  /*0460*/  FFMA R3, R4, -R3, 1 ;  /* 0x3f80000004037423 */ /* 0x000fe20000000803 */
[----:B------:R-:W0:Y:S03]  /*0470*/  FRND.TRUNC R0, R0 ;  /* 0x0000000000007307 */ /* 0x000e26000020d000 */
[----:B------:R-:W-:-:S05]  /*0480*/  FFMA R3, R3, R4, 0.0099999997764825820923 ;  /* 0x3c23d70a03037423 */ /* 0x000fca0000000004 */
[----:B0-----:R-:W0:Y:S01]  /*0490*/  FCHK P0, R0, 100 ;  /* 0x42c8000000007902 */ /* 0x001e220000000000 */
[----:B------:R-:W-:-:S04]  /*04a0*/  FFMA R4, R0, R3, RZ ;  /* 0x0000000300047223 */ /* 0x000fc800000000ff */
[----:B------:R-:W-:-:S04]  /*04b0*/  FFMA R5, R4, -100, R0 ;  /* 0xc2c8000004057823 */ /* 0x000fc80000000000 */
[----:B------:R-:W-:Y:S01]  /*04c0*/  FFMA R7, R3, R5, R4 ;  /* 0x0000000503077223 */ /* 0x000fe20000000004 */
[----:B0-----:R-:W-:Y:S06]  /*04d0*/  @!P0 BRA `(.L_x_23) ;  /* 0x0000000000088947 */ /* 0x001fec0003800000 */
[----:B------:R-:W-:-:S07]  /*04e0*/  MOV R4, 0x500 ;  /* 0x0000050000047802 */ /* 0x000fce0000000f00 */
[----:B------:R-:W-:Y:S05]  /*04f0*/  CALL.REL.NOINC `($__internal_1_$__cuda_sm3x_div_rn_noftz_f32_slowpath) ;  /* 0x0000000000147944 */ /* 0x000fea0003c00000 */
.L_x_23:
[----:B------:R-:W-:Y:S05]  /*0500*/  BSYNC.RECONVERGENT B1 ;  /* 0x0000000000017941 */ /* 0x000fea0003800200 */
.L_x_22:
[----:B------:R-:W0:Y:S02]  /*0510*/  LDC.64 R4, c[0x0][0x388] ;  /* 0x0000e200ff047b82 */ /* 0x000e240000000a00 */
[----:B0-----:R-:W-:-:S05]  /*0520*/  IMAD.WIDE.U32 R2, R2, 0x4, R4 ;  /* 0x0000000402027825 */ /* 0x001fca00078e0004 */
[----:B------:R-:W-:Y:S01]  /*0530*/  STG.E desc[UR8][R2.64], R7 ;  /* 0x0000000702007986 */ /* 0x000fe2000c101908 */
[----:B------:R-:W-:Y:S05]  /*0540*/  EXIT ;  /* 0x000000000000794d */ /* 0x000fea0003800000 */
        .weak           $__internal_1_$__cuda_sm3x_div_rn_noftz_f32_slowpath
        .type           $__internal_1_$__cuda_sm3x_div_rn_noftz_f32_slowpath,@function
        .size           $__internal_1_$__cuda_sm3x_div_rn_noftz_f32_slowpath,(.L_x_39 - $__internal_1_$__cuda_sm3x_div_rn_noftz_f32_slowpath)
$__internal_1_$__cuda_sm3x_div_rn_noftz_f32_slowpath:
[--C-:B------:R-:W-:Y:S01]  /*0550*/  SHF.R.U32.HI R3, RZ, 0x17, R0.reuse ;  /* 0x00000017ff037819 */ /* 0x100fe20000011600 */
[----:B------:R-:W-:Y:S04]  /*0560*/  BSSY.RECONVERGENT B0, `(.L_x_24) ;  /* 0x000005c000007945 */ /* 0x000fe80003800200 */
[----:B------:R-:W-:Y:S01]  /*0570*/  BSSY.RELIABLE B2, `(.L_x_25) ;  /* 0x000001a000027945 */ /* 0x000fe20003800100 */
[----:B------:R-:W-:Y:S01]  /*0580*/  IMAD.MOV.U32 R5, RZ, RZ, R0 ;  /* 0x000000ffff057224 */ /* 0x000fe200078e0000 */
[----:B------:R-:W-:-:S04]  /*0590*/  LOP3.LUT R3, R3, 0xff, RZ, 0xc0, !PT ;  /* 0x000000ff03037812 */ /* 0x000fc800078ec0ff */
[----:B------:R-:W-:-:S04]  /*05a0*/  IADD3 R7, PT, PT, R3, -0x1, RZ ;  /* 0xffffffff03077810 */ /* 0x000fc80007ffe0ff */
[----:B------:R-:W-:-:S13]  /*05b0*/  ISETP.GT.U32.OR P0, PT, R7, 0xfd, !PT ;  /* 0x000000fd0700780c */ /* 0x000fda0007f04470 */
[----:B------:R-:W-:Y:S01]  /*05c0*/  @!P0 MOV R6, RZ ;  /* 0x000000ff00068202 */ /* 0x000fe20000000f00 */
[----:B------:R-:W-:Y:S06]  /*05d0*/  @!P0 BRA `(.L_x_26) ;  /* 0x00000000004c8947 */ /* 0x000fec0003800000 */
[----:B------:R-:W-:-:S13]  /*05e0*/  FSETP.GTU.FTZ.AND P0, PT, |R0|, +INF , PT ;  /* 0x7f8000000000780b */ /* 0x000fda0003f1c200 */
[----:B------:R-:W-:Y:S05]  /*05f0*/  @P0 BREAK.RELIABLE B2 ;  /* 0x0000000000020942 */ /* 0x000fea0003800100 */
[----:B------:R-:W-:Y:S05]  /*0600*/  @P0 BRA `(.L_x_27) ;  /* 0x0000000400400947 */ /* 0x000fea0003800000 */
[----:B------:R-:W-:-:S05]  /*0610*/  IMAD.MOV.U32 R6, RZ, RZ, 0x42c80000 ;  /* 0x42c80000ff067424 */ /* 0x000fca00078e00ff */
[----:B------:R-:W-:-:S13]  /*0620*/  LOP3.LUT P0, RZ, R6, 0x7fffffff, R5, 0xc8, !PT ;  /* 0x7fffffff06ff7812 */ /* 0x000fda000780c805 */
[----:B------:R-:W-:Y:S05]  /*0630*/  @!P0 BREAK.RELIABLE B2 ;  /* 0x0000000000028942 */ /* 0x000fea0003800100 */
[----:B------:R-:W-:Y:S05]  /*0640*/  @!P0 BRA `(.L_x_28) ;  /* 0x0000000400288947 */ /* 0x000fea0003800000 */
[----:B------:R-:W-:-:S13]  /*0650*/  LOP3.LUT P0, RZ, R5, 0x7fffffff, RZ, 0xc0, !PT ;  /* 0x7fffffff05ff7812 */ /* 0x000fda000780c0ff */
[----:B------:R-:W-:Y:S05]  /*0660*/  @!P0 BREAK.RELIABLE B2 ;  /* 0x0000000000028942 */ /* 0x000fea0003800100 */
[----:B------:R-:W-:Y:S05]  /*0670*/  @!P0 BRA `(.L_x_29) ;  /* 0x0000000400148947 */ /* 0x000fea0003800000 */
[----:B------:R-:W-:Y:S02]  /*0680*/  FSETP.NEU.FTZ.AND P0, PT, |R0|, +INF , PT ;  /* 0x7f8000000000780b */ /* 0x000fe40003f1d200 */
[----:B------:R-:W-:-:S04]  /*0690*/  LOP3.LUT P1, RZ, R6, 0x7fffffff, RZ, 0xc0, !PT ;  /* 0x7fffffff06ff7812 */ /* 0x000fc8000782c0ff */
[----:B------:R-:W-:-:S13]  /*06a0*/  PLOP3.LUT P0, PT, P0, P1, PT, 0x2f, 0xf2 ;  /* 0x0000000000f2781c */ /* 0x000fda0000702577 */
[----:B------:R-:W-:Y:S05]  /*06b0*/  @P0 BREAK.RELIABLE B2 ;  /* 0x0000000000020942 */ /* 0x000fea0003800100 */
[----:B------:R-:W-:Y:S05]  /*06c0*/  @P0 BRA `(.L_x_30) ;  /* 0x0000000000f40947 */ /* 0x000fea0003800000 */
[----:B------:R-:W-:-:S13]  /*06d0*/  ISETP.GE.AND P0, PT, R7, RZ, PT ;  /* 0x000000ff0700720c */ /* 0x000fda0003f06270 */
[----:B------:R-:W-:Y:S01]  /*06e0*/  @P0 MOV R6, RZ ;  /* 0x000000ff00060202 */ /* 0x000fe20000000f00 */
[----:B------:R-:W-:Y:S01]  /*06f0*/  @!P0 FFMA R5, R0, 1.84467440737095516160e+19, RZ ;  /* 0x5f80000000058823 */ /* 0x000fe200000000ff */
[----:B------:R-:W-:-:S07]  /*0700*/  @!P0 IMAD.MOV.U32 R6, RZ, RZ, -0x40 ;  /* 0xffffffc0ff068424 */ /* 0x000fce00078e00ff */
.L_x_26:
[----:B------:R-:W-:Y:S05]  /*0710*/  BSYNC.RELIABLE B2 ;  /* 0x0000000000027941 */ /* 0x000fea0003800100 */
.L_x_25:
[----:B------:R-:W-:Y:S01]  /*0720*/  UMOV UR4, 0x42c80000 ;  /* 0x42c8000000047882 */ /* 0x000fe20000000000 */
[----:B------:R-:W-:Y:S01]  /*0730*/  IADD3 R3, PT, PT, R3, -0x7f, RZ ;  /* 0xffffff8103037810 */ /* 0x000fe20007ffe0ff */
[----:B------:R-:W-:Y:S01]  /*0740*/  UIADD3 UR4, UPT, UPT, UR4, -0x3000000, URZ ;  /* 0xfd00000004047890 */ /* 0x000fe2000fffe0ff */
[----:B------:R-:W-:Y:S02]  /*0750*/  BSSY.RECONVERGENT B2, `(.L_x_31) ;  /* 0x0000033000027945 */ /* 0x000fe40003800200 */
[----:B------:R-:W-:Y:S01]  /*0760*/  IADD3 R6, PT, PT, R6, -0x6, R3 ;  /* 0xfffffffa06067810 */ /* 0x000fe20007ffe003 */
[----:B------:R-:W-:Y:S02]  /*0770*/  IMAD R0, R3, -0x800000, R5 ;  /* 0xff80000003007824 */ /* 0x000fe400078e0205 */
[----:B------:R-:W-:-:S03]  /*0780*/  FADD.FTZ R9, -RZ, -UR4 ;  /* 0x80000004ff097e21 */ /* 0x000fc60008010100 */
[----:B------:R-:W0:Y:S02]  /*0790*/  MUFU.RCP R7, UR4 ;  /* 0x0000000400077d08 */ /* 0x000e240008001000 */
        /* <DEDUP_REMOVED lines=9> */
[----:B------:R-:W-:-:S05]  /*0830*/  IMAD.IADD R10, R0, 0x1, R6 ;  /* 0x00000001000a7824 */ /* 0x000fca00078e0206 */
[----:B------:R-:W-:-:S04]  /*0840*/  IADD3 R0, PT, PT, R10, -0x1, RZ ;  /* 0xffffffff0a007810 */ /* 0x000fc80007ffe0ff */
        /* <DEDUP_REMOVED lines=10> */
[C---:B------:R-:W-:Y:S01]  /*08f0*/  VIADD R6, R10.reuse, 0x20 ;  /* 0x000000200a067836 */ /* 0x040fe20000000000 */
[C---:B------:R-:W-:Y:S02]  /*0900*/  ISETP.NE.AND P2, PT, R10.reuse, RZ, PT ;  /* 0x000000ff0a00720c */ /* 0x040fe40003f45270 */
[----:B------:R-:W-:Y:S02]  /*0910*/  ISETP.NE.AND P1, PT, R10, RZ, PT ;  /* 0x000000ff0a00720c */ /* 0x000fe40003f25270 */
[----:B------:R-:W-:Y:S01]  /*0920*/  LOP3.LUT R3, R0, 0x7fffff, RZ, 0xc0, !PT ;  /* 0x007fffff00037812 */ /* 0x000fe200078ec0ff */
[CCC-:B------:R-:W-:Y:S01]  /*0930*/  FFMA.RP R0, R7.reuse, R9.reuse, R8.reuse ;  /* 0x0000000907007223 */ /* 0x1c0fe20000008008 */
[----:B------:R-:W-:Y:S01]  /*0940*/  FFMA.RM R7, R7, R9, R8 ;  /* 0x0000000907077223 */ /* 0x000fe20000004008 */
[----:B------:R-:W-:Y:S02]  /*0950*/  IADD3 R8, PT, PT, -R10, RZ, RZ ;  /* 0x000000ff0a087210 */ /* 0x000fe40007ffe1ff */
[----:B------:R-:W-:-:S02]  /*0960*/  LOP3.LUT R3, R3, 0x800000, RZ, 0xfc, !PT ;  /* 0x0080000003037812 */ /* 0x000fc400078efcff */
[----:B------:R-:W-:Y:S02]  /*0970*/  FSETP.NEU.FTZ.AND P0, PT, R0, R7, PT ;  /* 0x000000070000720b */ /* 0x000fe40003f1d000 */
[----:B------:R-:W-:Y:S02]  /*0980*/  SHF.L.U32 R6, R3, R6, RZ ;  /* 0x0000000603067219 */ /* 0x000fe400000006ff */
[----:B------:R-:W-:Y:S02]  /*0990*/  SEL R0, R8, RZ, P2 ;  /* 0x000000ff08007207 */ /* 0x000fe40001000000 */
[----:B------:R-:W-:Y:S02]  /*09a0*/  ISETP.NE.AND P1, PT, R6, RZ, P1 ;  /* 0x000000ff0600720c */ /* 0x000fe40000f25270 */
[----:B------:R-:W-:Y:S02]  /*09b0*/  SHF.R.U32.HI R0, RZ, R0, R3 ;  /* 0x00000000ff007219 */ /* 0x000fe40000011603 */
[----:B------:R-:W-:-:S02]  /*09c0*/  PLOP3.LUT P0, PT, P0, P1, PT, 0xf8, 0x8f ;  /* 0x00000000008f781c */ /* 0x000fc40000703f70 */
[----:B------:R-:W-:Y:S02]  /*09d0*/  SHF.R.U32.HI R6, RZ, 0x1, R0 ;  /* 0x00000001ff067819 */ /* 0x000fe40000011600 */
[----:B------:R-:W-:-:S04]  /*09e0*/  SEL R3, RZ, 0x1, !P0 ;  /* 0x00000001ff037807 */ /* 0x000fc80004000000 */
[----:B------:R-:W-:-:S04]  /*09f0*/  LOP3.LUT R3, R3, 0x1, R6, 0xf8, !PT ;  /* 0x0000000103037812 */ /* 0x000fc800078ef806 */
[----:B------:R-:W-:-:S05]  /*0a00*/  LOP3.LUT R3, R3, R0, RZ, 0xc0, !PT ;  /* 0x0000000003037212 */ /* 0x000fca00078ec0ff */
[----:B------:R-:W-:-:S05]  /*0a10*/  IMAD.IADD R6, R6, 0x1, R3 ;  /* 0x0000000106067824 */ /* 0x000fca00078e0203 */
[----:B------:R-:W-:Y:S01]  /*0a20*/  LOP3.LUT R5, R6, R5, RZ, 0xfc, !PT ;  /* 0x0000000506057212 */ /* 0x000fe200078efcff */
[----:B------:R-:W-:Y:S06]  /*0a30*/  BRA `(.L_x_34) ;  /* 0x0000000000107947 */ /* 0x000fec0003800000 */
.L_x_33:
[----:B------:R-:W-:-:S04]  /*0a40*/  LOP3.LUT R5, R5, 0x80000000, RZ, 0xc0, !PT ;  /* 0x8000000005057812 */ /* 0x000fc800078ec0ff */
[----:B------:R-:W-:Y:S01]  /*0a50*/  LOP3.LUT R5, R5, 0x7f800000, RZ, 0xfc, !PT ;  /* 0x7f80000005057812 */ /* 0x000fe200078efcff */
[----:B------:R-:W-:Y:S06]  /*0a60*/  BRA `(.L_x_34) ;  /* 0x0000000000047947 */ /* 0x000fec0003800000 */
.L_x_32:
[----:B------:R-:W-:-:S07]  /*0a70*/  LEA R5, R6, R5, 0x17 ;  /* 0x0000000506057211 */ /* 0x000fce00078eb8ff */
.L_x_34:
[----:B------:R-:W-:Y:S05]  /*0a80*/  BSYNC.RECONVERGENT B2 ;  /* 0x0000000000027941 */ /* 0x000fea0003800200 */
.L_x_31:
[----:B------:R-:W-:Y:S05]  /*0a90*/  BRA `(.L_x_35) ;  /* 0x0000000000207947 */ /* 0x000fea0003800000 */
.L_x_30:
[----:B------:R-:W-:-:S04]  /*0aa0*/  LOP3.LUT R5, R6, 0x80000000, R5, 0x48, !PT ;  /* 0x8000000006057812 */ /* 0x000fc800078e4805 */
[----:B------:R-:W-:Y:S01]  /*0ab0*/  LOP3.LUT R5, R5, 0x7f800000, RZ, 0xfc, !PT ;  /* 0x7f80000005057812 */ /* 0x000fe200078efcff */
[----:B------:R-:W-:Y:S06]  /*0ac0*/  BRA `(.L_x_35) ;  /* 0x0000000000147947 */ /* 0x000fec0003800000 */
.L_x_29:
[----:B------:R-:W-:Y:S01]  /*0ad0*/  LOP3.LUT R5, R6, 0x80000000, R5, 0x48, !PT ;  /* 0x8000000006057812 */ /* 0x000fe200078e4805 */
[----:B------:R-:W-:Y:S06]  /*0ae0*/  BRA `(.L_x_35) ;  /* 0x00000000000c7947 */ /* 0x000fec0003800000 */
.L_x_28:
[----:B------:R-:W0:Y:S01]  /*0af0*/  MUFU.RSQ R5, -QNAN ;  /* 0xffc0000000057908 */ /* 0x000e220000001400 */
[----:B------:R-:W-:Y:S05]  /*0b00*/  BRA `(.L_x_35) ;  /* 0x0000000000047947 */ /* 0x000fea0003800000 */
.L_x_27:
[----:B------:R-:W-:-:S07]  /*0b10*/  FADD.FTZ R5, R0, 100 ;  /* 0x42c8000000057421 */ /* 0x000fce0000010000 */
.L_x_35:
[----:B------:R-:W-:Y:S05]  /*0b20*/  BSYNC.RECONVERGENT B0 ;  /* 0x0000000000007941 */ /* 0x000fea0003800200 */
.L_x_24:
[----:B0-----:R-:W-:Y:S02]  /*0b30*/  IMAD.MOV.U32 R7, RZ, RZ, R5 ;  /* 0x000000ffff077224 */ /* 0x001fe400078e0005 */
[----:B------:R-:W-:-:S04]  /*0b40*/  HFMA2 R5, -RZ, RZ, 0, 0 ;  /* 0x00000000ff057431 */ /* 0x000fc800000001ff */
[----:B------:R-:W-:Y:S05]  /*0b50*/  RET.REL.NODEC R4 `(_Z9dctKernelPKiPfi) ;  /* 0xfffffff404287950 */ /* 0x000fea0003c3ffff */
.L_x_36:
        /* <DEDUP_REMOVED lines=10> */
.L_x_39:


//--------------------- .text._Z14recenterKernelPii --------------------------
	.section	.text._Z14recenterKernelPii,"ax",@progbits
	.align	128
        .global         _Z14recenterKernelPii
        .type           _Z14recenterKernelPii,@function
        .size           _Z14recenterKernelPii,(.L_x_44 - _Z14recenterKernelPii)
        .other          _Z14recenterKernelPii,@"STO_CUDA_ENTRY STV_DEFAULT"
_Z14recenterKernelPii:
.text._Z14recenterKernelPii:
        /* <DEDUP_REMOVED lines=9> */
[----:B0-----:R-:W-:-:S04]  /*0090*/  LEA R0, R0, R7, 0x3 ;  /* 0x0000000700007211 */ /* 0x001fc800078e18ff */
[----:B------:R-:W-:-:S05]  /*00a0*/  LEA R5, R5, R0, 0x6 ;  /* 0x0000000005057211 */ /* 0x000fca00078e30ff */
[----:B-1----:R-:W-:-:S05]  /*00b0*/  IMAD.WIDE.U32 R2, R5, 0x4, R2 ;  /* 0x0000000405027825 */ /* 0x002fca00078e0002 */
[----:B--2---:R-:W2:Y:S02]  /*00c0*/  LDG.E R0, desc[UR4][R2.64] ;  /* 0x0000000402007981 */ /* 0x004ea4000c1e1900 */
[----:B--2---:R-:W-:-:S05]  /*00d0*/  IADD3 R5, PT, PT, R0, -0x80, RZ ;  /* 0xffffff8000057810 */ /* 0x004fca0007ffe0ff */
[----:B------:R-:W-:Y:S01]  /*00e0*/  STG.E desc[UR4][R2.64], R5 ;  /* 0x0000000502007986 */ /* 0x000fe2000c101904 */
[----:B------:R-:W-:Y:S05]  /*00f0*/  EXIT ;  /* 0x000000000000794d */ /* 0x000fea0003800000 */
.L_x_37:
        /* <DEDUP_REMOVED lines=16> */
.L_x_44:


//--------------------- .nv.shared.reserved.0     --------------------------
	.section	.nv.shared.reserved.0,"aw",@nobits
	.weak		__nv_reservedSMEM_offset_0_alias
	.size		__nv_reservedSMEM_offset_0_alias, 0, 64
	.other		__nv_reservedSMEM_offset_0_alias,@"STO_CUDA_RESERVED_SHARED STV_DEFAULT"
__nv_reservedSMEM_offset_0_alias:
	.zero		0
	.zero		64


//--------------------- .nv.shared._Z9dctKernelPKiPfi --------------------------
	.section	.nv.shared._Z9dctKernelPKiPfi,"aw",@nobits
	.sectionflags	@""
	.align	4
.nv.shared._Z9dctKernelPKiPfi:
	.zero		1536


//--------------------- .nv.constant0._Z21runLengthEncodeKernelPKiPiS1_i --------------------------
	.section	.nv.constant0._Z21runLengthEncodeKernelPKiPiS1_i,"a",@progbits
	.sectionflags	@""
	.align	4
.nv.constant0._Z21runLengthEncodeKernelPKiPiS1_i:
	.zero		924


//--------------------- .nv.constant0._Z12zigzagKernelPKfPii --------------------------
	.section	.nv.constant0._Z12zigzagKernelPKfPii,"a",@progbits
	.sectionflags	@""
	.align	4
.nv.constant0._Z12zigzagKernelPKfPii:
	.zero		916


//--------------------- .nv.constant0._Z14quantizeKernelPfPKii --------------------------
	.section	.nv.constant0._Z14quantizeKernelPfPKii,"a",@progbits
	.sectionflags	@""
	.align	4
.nv.constant0._Z14quantizeKernelPfPKii:
	.zero		916


//--------------------- .nv.constant0._Z9dctKernelPKiPfi --------------------------
	.section	.nv.constant0._Z9dctKernelPKiPfi,"a",@progbits
	.sectionflags	@""
	.align	4
.nv.constant0._Z9dctKernelPKiPfi:
	.zero		916


//--------------------- .nv.constant0._Z14recenterKernelPii --------------------------
	.section	.nv.constant0._Z14recenterKernelPii,"a",@progbits
	.sectionflags	@""
	.align	4
.nv.constant0._Z14recenterKernelPii:
	.zero		908


//--------------------- SYMBOLS --------------------------

	.type		.nv.reservedSmem.offset0,@object
	.size		.nv.reservedSmem.offset0,0x4
	.type		.nv.reservedSmem.cap,@object
	.size		.nv.reservedSmem.cap,0x4
